	.target	sm_90a

	.elftype	@"ET_EXEC"


//--------------------- .note.nv.tkinfo           --------------------------
	.section	.note.nv.tkinfo,"",@"SHT_NOTE"
	.sectionflags	@"SHF_NOTE_NV_TKINFO"
	.tkinfo
        /*0018*/ 	.word	0x00000002
        /*0030*/ 	.string	""
        /*0030*/ 	.string	"ptxas"
        /*0030*/ 	.string	"Cuda compilation tools, release 13.0, V13.0.88"
        /*0030*/ 	.string	"Build cuda_13.0.r13.0/compiler.36424714_0"
        /*0030*/ 	.string	"-v  -suppress-debug-info  -lineinfo  -arch sm_90a "



//--------------------- .note.nv.cuinfo           --------------------------
	.section	.note.nv.cuinfo,"",@"SHT_NOTE"
	.sectionflags	@"SHF_NOTE_NV_CUINFO"
        /*0018*/ 	.short	0x0002
        /*001a*/ 	.short	0x005a
        /*001c*/ 	.short	0x0082
	.zero		2


//--------------------- .nv.info                  --------------------------
	.section	.nv.info,"",@"SHT_CUDA_INFO"
	.align	4


	//----- nvinfo : EIATTR_REGCOUNT
	.align		4
        /*0000*/ 	.byte	0x04, 0x2f
        /*0002*/ 	.short	(.L_1 - .L_0)
	.align		4
.L_0:
        /*0004*/ 	.word	index@(matmul_kernel)
        /*0008*/ 	.word	0x000000ff


	//----- nvinfo : EIATTR_FRAME_SIZE
	.align		4
.L_1:
        /*000c*/ 	.byte	0x04, 0x11
        /*000e*/ 	.short	(.L_3 - .L_2)
	.align		4
.L_2:
        /*0010*/ 	.word	index@(matmul_kernel)
        /*0014*/ 	.word	0x00000130


	//----- nvinfo : EIATTR_MIN_STACK_SIZE
	.align		4
.L_3:
        /*0018*/ 	.byte	0x04, 0x12
        /*001a*/ 	.short	(.L_5 - .L_4)
	.align		4
.L_4:
        /*001c*/ 	.word	index@(matmul_kernel)
        /*0020*/ 	.word	0x00000130
.L_5:


//--------------------- .nv.compat                --------------------------
	.section	.nv.compat,"",@"SHT_CUDA_COMPAT_INFO"
	.align	4
        /*0000*/ 	.byte	0x02, 0x09, 0x01, 0x00, 0x02, 0x02, 0x04, 0x00, 0x02, 0x05, 0x05, 0x00, 0x03, 0x07, 0x01, 0x01
        /*0010*/ 	.byte	0x02, 0x03, 0x00, 0x00, 0x02, 0x06, 0x01, 0x00, 0x04, 0x0b, 0x08, 0x00, 0x00, 0x00, 0x00, 0x00
        /*0020*/ 	.byte	0x00, 0x00, 0x00, 0x00


//--------------------- .nv.info.matmul_kernel    --------------------------
	.section	.nv.info.matmul_kernel,"",@"SHT_CUDA_INFO"
	.sectionflags	@""
	.align	4


	//----- nvinfo : EIATTR_CUDA_API_VERSION
	.align		4
        /*0000*/ 	.byte	0x04, 0x37
        /*0002*/ 	.short	(.L_7 - .L_6)
.L_6:
        /*0004*/ 	.word	0x00000082


	//----- nvinfo : EIATTR_KPARAM_INFO
	.align		4
.L_7:
        /*0008*/ 	.byte	0x04, 0x17
        /*000a*/ 	.short	(.L_9 - .L_8)
.L_8:
        /*000c*/ 	.word	0x00000000
        /*0010*/ 	.short	0x000d
        /*0012*/ 	.short	0x0048
        /*0014*/ 	.byte	0x00, 0xf4, 0x21, 0x00


	//----- nvinfo : EIATTR_KPARAM_INFO
	.align		4
.L_9:
        /*0018*/ 	.byte	0x04, 0x17
        /*001a*/ 	.short	(.L_11 - .L_10)
.L_10:
        /*001c*/ 	.word	0x00000000
        /*0020*/ 	.short	0x000c
        /*0022*/ 	.short	0x0040
        /*0024*/ 	.byte	0x00, 0xf4, 0x21, 0x00


	//----- nvinfo : EIATTR_KPARAM_INFO
	.align		4
.L_11:
        /*0028*/ 	.byte	0x04, 0x17
        /*002a*/ 	.short	(.L_13 - .L_12)
.L_12:
        /*002c*/ 	.word	0x00000000
        /*0030*/ 	.short	0x000b
        /*0032*/ 	.short	0x0038
        /*0034*/ 	.byte	0x00, 0xf0, 0x11, 0x00


	//----- nvinfo : EIATTR_KPARAM_INFO
	.align		4
.L_13:
        /*0038*/ 	.byte	0x04, 0x17
        /*003a*/ 	.short	(.L_15 - .L_14)
.L_14:
        /*003c*/ 	.word	0x00000000
        /*0040*/ 	.short	0x000a
        /*0042*/ 	.short	0x0034
        /*0044*/ 	.byte	0x00, 0xf0, 0x11, 0x00


	//----- nvinfo : EIATTR_KPARAM_INFO
	.align		4
.L_15:
        /*0048*/ 	.byte	0x04, 0x17
        /*004a*/ 	.short	(.L_17 - .L_16)
.L_16:
        /*004c*/ 	.word	0x00000000
        /*0050*/ 	.short	0x0009
        /*0052*/ 	.short	0x0030
        /*0054*/ 	.byte	0x00, 0xf0, 0x11, 0x00


	//----- nvinfo : EIATTR_KPARAM_INFO
	.align		4
.L_17:
        /*0058*/ 	.byte	0x04, 0x17
        /*005a*/ 	.short	(.L_19 - .L_18)
.L_18:
        /*005c*/ 	.word	0x00000000
        /*0060*/ 	.short	0x0008
        /*0062*/ 	.short	0x002c
        /*0064*/ 	.byte	0x00, 0xf0, 0x11, 0x00


	//----- nvinfo : EIATTR_KPARAM_INFO
	.align		4
.L_19:
        /*0068*/ 	.byte	0x04, 0x17
        /*006a*/ 	.short	(.L_21 - .L_20)
.L_20:
        /*006c*/ 	.word	0x00000000
        /*0070*/ 	.short	0x0007
        /*0072*/ 	.short	0x0028
        /*0074*/ 	.byte	0x00, 0xf0, 0x11, 0x00


	//----- nvinfo : EIATTR_KPARAM_INFO
	.align		4
.L_21:
        /*0078*/ 	.byte	0x04, 0x17
        /*007a*/ 	.short	(.L_23 - .L_22)
.L_22:
        /*007c*/ 	.word	0x00000000
        /*0080*/ 	.short	0x0006
        /*0082*/ 	.short	0x0024
        /*0084*/ 	.byte	0x00, 0xf0, 0x11, 0x00


	//----- nvinfo : EIATTR_KPARAM_INFO
	.align		4
.L_23:
        /*0088*/ 	.byte	0x04, 0x17
        /*008a*/ 	.short	(.L_25 - .L_24)
.L_24:
        /*008c*/ 	.word	0x00000000
        /*0090*/ 	.short	0x0005
        /*0092*/ 	.short	0x0020
        /*0094*/ 	.byte	0x00, 0xf0, 0x11, 0x00


	//----- nvinfo : EIATTR_KPARAM_INFO
	.align		4
.L_25:
        /*0098*/ 	.byte	0x04, 0x17
        /*009a*/ 	.short	(.L_27 - .L_26)
.L_26:
        /*009c*/ 	.word	0x00000000
        /*00a0*/ 	.short	0x0004
        /*00a2*/ 	.short	0x001c
        /*00a4*/ 	.byte	0x00, 0xf0, 0x11, 0x00


	//----- nvinfo : EIATTR_KPARAM_INFO
	.align		4
.L_27:
        /*00a8*/ 	.byte	0x04, 0x17
        /*00aa*/ 	.short	(.L_29 - .L_28)
.L_28:
        /*00ac*/ 	.word	0x00000000
        /*00b0*/ 	.short	0x0003
        /*00b2*/ 	.short	0x0018
        /*00b4*/ 	.byte	0x00, 0xf0, 0x11, 0x00


	//----- nvinfo : EIATTR_KPARAM_INFO
	.align		4
.L_29:
        /*00b8*/ 	.byte	0x04, 0x17
        /*00ba*/ 	.short	(.L_31 - .L_30)
.L_30:
        /*00bc*/ 	.word	0x00000000
        /*00c0*/ 	.short	0x0002
        /*00c2*/ 	.short	0x0010
        /*00c4*/ 	.byte	0x00, 0xf4, 0x21, 0x00


	//----- nvinfo : EIATTR_KPARAM_INFO
	.align		4
.L_31:
        /*00c8*/ 	.byte	0x04, 0x17
        /*00ca*/ 	.short	(.L_33 - .L_32)
.L_32:
        /*00cc*/ 	.word	0x00000000
        /*00d0*/ 	.short	0x0001
        /*00d2*/ 	.short	0x0008
        /*00d4*/ 	.byte	0x00, 0xf4, 0x21, 0x00


	//----- nvinfo : EIATTR_KPARAM_INFO
	.align		4
.L_33:
        /*00d8*/ 	.byte	0x04, 0x17
        /*00da*/ 	.short	(.L_35 - .L_34)
.L_34:
        /*00dc*/ 	.word	0x00000000
        /*00e0*/ 	.short	0x0000
        /*00e2*/ 	.short	0x0000
        /*00e4*/ 	.byte	0x00, 0xf4, 0x21, 0x00


	//----- nvinfo : EIATTR_SPARSE_MMA_MASK
	.align		4
.L_35:
        /*00e8*/ 	.byte	0x03, 0x50
        /*00ea*/ 	.short	0x0000


	//----- nvinfo : EIATTR_MAXREG_COUNT
	.align		4
        /*00ec*/ 	.byte	0x03, 0x1b
        /*00ee*/ 	.short	0x00ff


	//----- nvinfo : EIATTR_NUM_BARRIERS
	.align		4
        /*00f0*/ 	.byte	0x02, 0x4c
        /*00f2*/ 	.byte	0x01
	.zero		1


	//----- nvinfo : EIATTR_ANNOTATIONS
	.align		4
        /*00f4*/ 	.byte	0x04, 0x55
        /*00f6*/ 	.short	(.L_37 - .L_36)


	//   ....[0]....
.L_36:
        /*00f8*/ 	.word	0x00000001
        /*00fc*/ 	.byte	0x50, 0x07, 0x00, 0x00, 0x01, 0x00, 0x00, 0x00, 0x20, 0x43, 0x00, 0x00, 0x01, 0x00, 0x00, 0x00
        /* <DEDUP_REMOVED lines=94> */
        /*06ec*/ 	.byte	0x00, 0x8a, 0x00, 0x00, 0x01, 0x00, 0x00, 0x00, 0x30, 0x90, 0x00, 0x00


	//----- nvinfo : EIATTR_MERCURY_ISA_VERSION
	.align		4
.L_37:
        /*06f8*/ 	.byte	0x03, 0x5f
        /*06fa*/ 	.short	0x0101


	//----- nvinfo : EIATTR_EXIT_INSTR_OFFSETS
	.align		4
        /*06fc*/ 	.byte	0x04, 0x1c
        /*06fe*/ 	.short	(.L_39 - .L_38)


	//   ....[0]....
.L_38:
        /*0700*/ 	.word	0x0000d3e0


	//   ....[1]....
        /*0704*/ 	.word	0x0000d410


	//----- nvinfo : EIATTR_REQNTID
	.align		4
.L_39:
        /*0708*/ 	.byte	0x04, 0x10
        /*070a*/ 	.short	(.L_41 - .L_40)
.L_40:
        /*070c*/ 	.word	0x00000080
        /*0710*/ 	.word	0x00000001
        /*0714*/ 	.word	0x00000001


	//----- nvinfo : EIATTR_CBANK_PARAM_SIZE
	.align		4
.L_41:
        /*0718*/ 	.byte	0x03, 0x19
        /*071a*/ 	.short	0x0050


	//----- nvinfo : EIATTR_PARAM_CBANK
	.align		4
        /*071c*/ 	.byte	0x04, 0x0a
        /*071e*/ 	.short	(.L_43 - .L_42)
	.align		4
.L_42:
        /*0720*/ 	.word	index@(.nv.constant0.matmul_kernel)
        /*0724*/ 	.short	0x0210
        /*0726*/ 	.short	0x0050


	//----- nvinfo : EIATTR_SW_WAR
	.align		4
.L_43:
        /*0728*/ 	.byte	0x04, 0x36
        /*072a*/ 	.short	(.L_45 - .L_44)
.L_44:
        /*072c*/ 	.word	0x00000008
.L_45:


//--------------------- .nv.callgraph             --------------------------
	.section	.nv.callgraph,"",@"SHT_CUDA_CALLGRAPH"
	.align	4
	.sectionentsize	8
	.align		4
        /*0000*/ 	.word	0x00000000
	.align		4
        /*0004*/ 	.word	0xffffffff
	.align		4
        /*0008*/ 	.word	0x00000000
	.align		4
        /*000c*/ 	.word	0xfffffffe
	.align		4
        /*0010*/ 	.word	0x00000000
	.align		4
        /*0014*/ 	.word	0xfffffffd
	.align		4
        /*0018*/ 	.word	0x00000000
	.align		4
        /*001c*/ 	.word	0xfffffffc


//--------------------- .text.matmul_kernel       --------------------------
	.section	.text.matmul_kernel,"ax",@progbits
	.align	128
        .global         matmul_kernel
        .type           matmul_kernel,@function
        .size           matmul_kernel,(.L_x_3 - matmul_kernel)
        .other          matmul_kernel,@"STO_CUDA_ENTRY STV_DEFAULT"
matmul_kernel:
.text.matmul_kernel:
[----:B------:R-:W0:Y:S08]  /*0000*/  LDC R1, c[0x0][0x28] ;  /* 0x00000a00ff017b82 */ /* 0x000e300000000800 */
[----:B------:R-:W1:Y:S01]  /*0010*/  LDC.64 R44, c[0x0][0x228] ;  /* 0x00008a00ff2c7b82 */ /* 0x000e620000000a00 */
[----:B------:R-:W2:Y:S01]  /*0020*/  S2R R5, SR_CTAID.X ;  /* 0x0000000000057919 */ /* 0x000ea20000002500 */
[----:B0-----:R-:W-:Y:S01]  /*0030*/  VIADD R1, R1, 0xfffffed0 ;  /* 0xfffffed001017836 */ /* 0x001fe20000000000 */
[----:B------:R-:W-:Y:S01]  /*0040*/  UMOV UR8, 0x400 ;  /* 0x0000040000087882 */ /* 0x000fe20000000000 */
[----:B------:R-:W-:Y:S01]  /*0050*/  ULDC.64 UR10, c[0x0][0x208] ;  /* 0x00008200000a7ab9 */ /* 0x000fe20000000a00 */
[----:B------:R-:W0:Y:S01]  /*0060*/  S2R R184, SR_TID.X ;  /* 0x0000000000b87919 */ /* 0x000e220000002100 */
[----:B------:R-:W-:-:S02]  /*0070*/  CS2R R68, SRZ ;  /* 0x0000000000447805 */ /* 0x000fc4000001ff00 */
[----:B------:R-:W-:Y:S01]  /*0080*/  CS2R R70, SRZ ;  /* 0x0000000000467805 */ /* 0x000fe2000001ff00 */
[----:B------:R-:W3:Y:S01]  /*0090*/  LDC R181, c[0x0][0x230] ;  /* 0x00008c00ffb57b82 */ /* 0x000ee20000000800 */
[----:B------:R-:W-:Y:S02]  /*00a0*/  CS2R R60, SRZ ;  /* 0x00000000003c7805 */ /* 0x000fe4000001ff00 */
[----:B------:R-:W-:Y:S02]  /*00b0*/  CS2R R62, SRZ ;  /* 0x00000000003e7805 */ /* 0x000fe4000001ff00 */
[----:B------:R-:W-:Y:S02]  /*00c0*/  CS2R R52, SRZ ;  /* 0x0000000000347805 */ /* 0x000fe4000001ff00 */
[----:B------:R-:W-:Y:S02]  /*00d0*/  CS2R R54, SRZ ;  /* 0x0000000000367805 */ /* 0x000fe4000001ff00 */
[----:B------:R-:W-:-:S02]  /*00e0*/  CS2R R48, SRZ ;  /* 0x0000000000307805 */ /* 0x000fc4000001ff00 */
[----:B------:R-:W-:Y:S02]  /*00f0*/  CS2R R50, SRZ ;  /* 0x0000000000327805 */ /* 0x000fe4000001ff00 */
[----:B------:R-:W-:Y:S01]  /*0100*/  CS2R R56, SRZ ;  /* 0x0000000000387805 */ /* 0x000fe2000001ff00 */
[----:B------:R-:W4:Y:S01]  /*0110*/  S2UR UR4, SR_CgaCtaId ;  /* 0x00000000000479c3 */ /* 0x000f220000008800 */
[----:B------:R-:W-:Y:S02]  /*0120*/  CS2R R58, SRZ ;  /* 0x00000000003a7805 */ /* 0x000fe4000001ff00 */
[----:B------:R-:W-:Y:S02]  /*0130*/  CS2R R64, SRZ ;  /* 0x0000000000407805 */ /* 0x000fe4000001ff00 */
[----:B------:R-:W-:Y:S02]  /*0140*/  CS2R R66, SRZ ;  /* 0x0000000000427805 */ /* 0x000fe4000001ff00 */
[----:B------:R-:W-:-:S02]  /*0150*/  CS2R R72, SRZ ;  /* 0x0000000000487805 */ /* 0x000fc4000001ff00 */
[----:B------:R-:W-:Y:S02]  /*0160*/  CS2R R74, SRZ ;  /* 0x00000000004a7805 */ /* 0x000fe4000001ff00 */
[----:B------:R-:W-:Y:S02]  /*0170*/  CS2R R80, SRZ ;  /* 0x0000000000507805 */ /* 0x000fe4000001ff00 */
[----:B------:R-:W-:Y:S01]  /*0180*/  CS2R R82, SRZ ;  /* 0x0000000000527805 */ /* 0x000fe2000001ff00 */
[----:B-1----:R-:W-:Y:S01]  /*0190*/  VIADD R0, R45, 0xff ;  /* 0x000000ff2d007836 */ /* 0x002fe20000000000 */
[----:B------:R-:W-:Y:S02]  /*01a0*/  CS2R R88, SRZ ;  /* 0x0000000000587805 */ /* 0x000fe4000001ff00 */
[----:B------:R-:W-:Y:S02]  /*01b0*/  CS2R R90, SRZ ;  /* 0x00000000005a7805 */ /* 0x000fe4000001ff00 */
[----:B------:R-:W-:-:S02]  /*01c0*/  CS2R R96, SRZ ;  /* 0x0000000000607805 */ /* 0x000fc4000001ff00 */
[----:B------:R-:W-:Y:S02]  /*01d0*/  CS2R R98, SRZ ;  /* 0x0000000000627805 */ /* 0x000fe4000001ff00 */
[----:B------:R-:W-:Y:S02]  /*01e0*/  SHF.R.S32.HI R3, RZ, 0x1f, R0 ;  /* 0x0000001fff037819 */ /* 0x000fe40000011400 */
[----:B------:R-:W-:Y:S02]  /*01f0*/  CS2R R104, SRZ ;  /* 0x0000000000687805 */ /* 0x000fe4000001ff00 */
[----:B------:R-:W-:Y:S01]  /*0200*/  CS2R R106, SRZ ;  /* 0x00000000006a7805 */ /* 0x000fe2000001ff00 */
[----:B---3--:R-:W-:Y:S01]  /*0210*/  VIADD R181, R181, 0x1f ;  /* 0x0000001fb5b57836 */ /* 0x008fe20000000000 */
[----:B------:R-:W-:Y:S02]  /*0220*/  LEA.HI R3, R3, R0, RZ, 0x8 ;  /* 0x0000000003037211 */ /* 0x000fe400078f40ff */
[----:B------:R-:W-:-:S02]  /*0230*/  CS2R R112, SRZ ;  /* 0x0000000000707805 */ /* 0x000fc4000001ff00 */
[----:B--2---:R-:W-:Y:S02]  /*0240*/  IABS R8, R5 ;  /* 0x0000000500087213 */ /* 0x004fe40000000000 */
[----:B------:R-:W-:Y:S02]  /*0250*/  CS2R R114, SRZ ;  /* 0x0000000000727805 */ /* 0x000fe4000001ff00 */
[----:B------:R-:W-:Y:S02]  /*0260*/  SHF.R.S32.HI R3, RZ, 0x8, R3 ;  /* 0x00000008ff037819 */ /* 0x000fe40000011403 */
[----:B------:R-:W-:Y:S02]  /*0270*/  CS2R R120, SRZ ;  /* 0x0000000000787805 */ /* 0x000fe4000001ff00 */
[----:B------:R-:W-:Y:S01]  /*0280*/  CS2R R122, SRZ ;  /* 0x00000000007a7805 */ /* 0x000fe2000001ff00 */
[----:B----4-:R-:W-:Y:S01]  /*0290*/  ULEA UR8, UR4, UR8, 0x18 ;  /* 0x0000000804087291 */ /* 0x010fe2000f8ec03f */
[----:B------:R-:W-:Y:S01]  /*02a0*/  CS2R R128, SRZ ;  /* 0x0000000000807805 */ /* 0x000fe2000001ff00 */
[----:B------:R-:W-:Y:S01]  /*02b0*/  IMAD.SHL.U32 R4, R3, 0x8, RZ ;  /* 0x0000000803047824 */ /* 0x000fe200078e00ff */
[----:B------:R-:W-:-:S02]  /*02c0*/  CS2R R130, SRZ ;  /* 0x0000000000827805 */ /* 0x000fc4000001ff00 */
[----:B------:R-:W-:Y:S02]  /*02d0*/  CS2R R136, SRZ ;  /* 0x0000000000887805 */ /* 0x000fe4000001ff00 */
[----:B------:R-:W-:Y:S02]  /*02e0*/  CS2R R138, SRZ ;  /* 0x00000000008a7805 */ /* 0x000fe4000001ff00 */
[----:B------:R-:W-:Y:S02]  /*02f0*/  CS2R R144, SRZ ;  /* 0x0000000000907805 */ /* 0x000fe4000001ff00 */
[-C--:B------:R-:W-:Y:S02]  /*0300*/  IABS R7, R4.reuse ;  /* 0x0000000400077213 */ /* 0x080fe40000000000 */
[----:B------:R-:W-:Y:S02]  /*0310*/  CS2R R146, SRZ ;  /* 0x0000000000927805 */ /* 0x000fe4000001ff00 */
[----:B------:R-:W-:Y:S01]  /*0320*/  IABS R10, R4 ;  /* 0x00000004000a7213 */ /* 0x000fe20000000000 */
[----:B------:R-:W1:Y:S08]  /*0330*/  I2F.RP R0, R7 ;  /* 0x0000000700007306 */ /* 0x000e700000209400 */
[----:B-1----:R-:W1:Y:S02]  /*0340*/  MUFU.RCP R0, R0 ;  /* 0x0000000000007308 */ /* 0x002e640000001000 */
[----:B-1----:R-:W-:-:S02]  /*0350*/  VIADD R2, R0, 0xffffffe ;  /* 0x0ffffffe00027836 */ /* 0x002fc40000000000 */
[----:B------:R-:W-:-:S04]  /*0360*/  IMAD.MOV R0, RZ, RZ, -R10 ;  /* 0x000000ffff007224 */ /* 0x000fc800078e0a0a */
[----:B------:R1:W2:Y:S02]  /*0370*/  F2I.FTZ.U32.TRUNC.NTZ R3, R2 ;  /* 0x0000000200037305 */ /* 0x0002a4000021f000 */
[----:B-1----:R-:W-:Y:S02]  /*0380*/  IMAD.MOV.U32 R2, RZ, RZ, RZ ;  /* 0x000000ffff027224 */ /* 0x002fe400078e00ff */
[----:B--2---:R-:W-:-:S04]  /*0390*/  IMAD.MOV R6, RZ, RZ, -R3 ;  /* 0x000000ffff067224 */ /* 0x004fc800078e0a03 */
[----:B------:R-:W-:Y:S02]  /*03a0*/  IMAD R9, R6, R7, RZ ;  /* 0x0000000706097224 */ /* 0x000fe400078e02ff */
[----:B------:R-:W-:Y:S02]  /*03b0*/  IMAD.MOV.U32 R6, RZ, RZ, R8 ;  /* 0x000000ffff067224 */ /* 0x000fe400078e0008 */
[----:B------:R-:W-:-:S06]  /*03c0*/  IMAD.HI.U32 R3, R3, R9, R2 ;  /* 0x0000000903037227 */ /* 0x000fcc00078e0002 */
[----:B------:R-:W-:-:S04]  /*03d0*/  IMAD.HI.U32 R3, R3, R6, RZ ;  /* 0x0000000603037227 */ /* 0x000fc800078e00ff */
[----:B------:R-:W-:-:S05]  /*03e0*/  IMAD R0, R3, R0, R6 ;  /* 0x0000000003007224 */ /* 0x000fca00078e0206 */
[----:B------:R-:W-:-:S13]  /*03f0*/  ISETP.GT.U32.AND P1, PT, R7, R0, PT ;  /* 0x000000000700720c */ /* 0x000fda0003f24070 */
[----:B------:R-:W-:Y:S02]  /*0400*/  @!P1 IMAD.IADD R0, R0, 0x1, -R7 ;  /* 0x0000000100009824 */ /* 0x000fe400078e0a07 */
[----:B------:R-:W-:Y:S01]  /*0410*/  @!P1 VIADD R3, R3, 0x1 ;  /* 0x0000000103039836 */ /* 0x000fe20000000000 */
[----:B------:R-:W-:Y:S02]  /*0420*/  ISETP.NE.AND P1, PT, R4, RZ, PT ;  /* 0x000000ff0400720c */ /* 0x000fe40003f25270 */
[----:B------:R-:W-:Y:S02]  /*0430*/  ISETP.GE.U32.AND P0, PT, R0, R7, PT ;  /* 0x000000070000720c */ /* 0x000fe40003f06070 */
[----:B------:R-:W-:-:S04]  /*0440*/  LOP3.LUT R0, R5, R4, RZ, 0x3c, !PT ;  /* 0x0000000405007212 */ /* 0x000fc800078e3cff */
[----:B------:R-:W-:Y:S01]  /*0450*/  ISETP.GE.AND P2, PT, R0, RZ, PT ;  /* 0x000000ff0000720c */ /* 0x000fe20003f46270 */
[----:B------:R-:W-:-:S06]  /*0460*/  VIADD R0, R44, 0x3f ;  /* 0x0000003f2c007836 */ /* 0x000fcc0000000000 */
[----:B------:R-:W-:-:S04]  /*0470*/  @P0 VIADD R3, R3, 0x1 ;  /* 0x0000000103030836 */ /* 0x000fc80000000000 */
[----:B------:R-:W-:Y:S01]  /*0480*/  IMAD.MOV.U32 R2, RZ, RZ, R3 ;  /* 0x000000ffff027224 */ /* 0x000fe200078e0003 */
[----:B------:R-:W-:-:S03]  /*0490*/  SHF.R.S32.HI R3, RZ, 0x1f, R0 ;  /* 0x0000001fff037819 */ /* 0x000fc60000011400 */
[----:B------:R-:W-:Y:S01]  /*04a0*/  @!P2 IMAD.MOV R2, RZ, RZ, -R2 ;  /* 0x000000ffff02a224 */ /* 0x000fe200078e0a02 */
[----:B------:R-:W-:Y:S02]  /*04b0*/  @!P1 LOP3.LUT R2, RZ, R4, RZ, 0x33, !PT ;  /* 0x00000004ff029212 */ /* 0x000fe400078e33ff */
[----:B------:R-:W-:-:S03]  /*04c0*/  LEA.HI R3, R3, R0, RZ, 0x6 ;  /* 0x0000000003037211 */ /* 0x000fc600078f30ff */
[----:B------:R-:W-:Y:S02]  /*04d0*/  IMAD.SHL.U32 R6, R2, 0x8, RZ ;  /* 0x0000000802067824 */ /* 0x000fe400078e00ff */
[----:B------:R-:W-:-:S03]  /*04e0*/  IMAD.MOV R2, RZ, RZ, -R2 ;  /* 0x000000ffff027224 */ /* 0x000fc600078e0a02 */
[----:B------:R-:W-:Y:S01]  /*04f0*/  LEA.HI.SX32 R3, R3, -R6, 0x1a ;  /* 0x8000000603037211 */ /* 0x000fe200078fd2ff */
[----:B------:R-:W-:-:S03]  /*0500*/  IMAD R4, R4, R2, R5 ;  /* 0x0000000204047224 */ /* 0x000fc600078e0205 */
[----:B------:R-:W-:Y:S02]  /*0510*/  VIMNMX R11, R3, 0x8, PT ;  /* 0x00000008030b7848 */ /* 0x000fe40003fe0100 */
[----:B------:R-:W-:Y:S02]  /*0520*/  IABS R9, R4 ;  /* 0x0000000400097213 */ /* 0x000fe40000000000 */
[----:B------:R-:W-:-:S04]  /*0530*/  IABS R7, R11 ;  /* 0x0000000b00077213 */ /* 0x000fc80000000000 */
[----:B------:R-:W1:Y:S08]  /*0540*/  I2F.RP R0, R7 ;  /* 0x0000000700007306 */ /* 0x000e700000209400 */
[----:B-1----:R-:W1:Y:S02]  /*0550*/  MUFU.RCP R0, R0 ;  /* 0x0000000000007308 */ /* 0x002e640000001000 */
[----:B-1----:R-:W-:-:S06]  /*0560*/  VIADD R3, R0, 0xffffffe ;  /* 0x0ffffffe00037836 */ /* 0x002fcc0000000000 */
[----:B------:R-:W1:Y:S02]  /*0570*/  F2I.FTZ.U32.TRUNC.NTZ R3, R3 ;  /* 0x0000000300037305 */ /* 0x000e64000021f000 */
[----:B-1----:R-:W-:-:S04]  /*0580*/  IMAD.MOV R8, RZ, RZ, -R3 ;  /* 0x000000ffff087224 */ /* 0x002fc800078e0a03 */
[----:B------:R-:W-:Y:S01]  /*0590*/  IMAD.MOV.U32 R2, RZ, RZ, R8 ;  /* 0x000000ffff027224 */ /* 0x000fe200078e0008 */
[----:B------:R-:W-:-:S03]  /*05a0*/  IABS R8, R11 ;  /* 0x0000000b00087213 */ /* 0x000fc60000000000 */
[----:B------:R-:W-:Y:S02]  /*05b0*/  IMAD R5, R2, R7, RZ ;  /* 0x0000000702057224 */ /* 0x000fe400078e02ff */
[----:B------:R-:W-:Y:S02]  /*05c0*/  IMAD.MOV.U32 R2, RZ, RZ, RZ ;  /* 0x000000ffff027224 */ /* 0x000fe400078e00ff */
[----:B------:R-:W-:Y:S02]  /*05d0*/  IMAD.MOV R0, RZ, RZ, -R8 ;  /* 0x000000ffff007224 */ /* 0x000fe400078e0a08 */
        /* <DEDUP_REMOVED lines=9> */
[----:B------:R-:W-:-:S07]  /*0670*/  ISETP.GE.AND P2, PT, R0, RZ, PT ;  /* 0x000000ff0000720c */ /* 0x000fce0003f46270 */
[----:B------:R-:W-:Y:S01]  /*0680*/  @P0 VIADD R2, R2, 0x1 ;  /* 0x0000000102020836 */ /* 0x000fe20000000000 */
[----:B------:R-:W-:-:S03]  /*0690*/  ISETP.GE.AND P0, PT, R181, 0x20, PT ;  /* 0x00000020b500780c */ /* 0x000fc60003f06270 */
[----:B------:R-:W-:Y:S01]  /*06a0*/  IMAD.MOV.U32 R3, RZ, RZ, R2 ;  /* 0x000000ffff037224 */ /* 0x000fe200078e0002 */
[----:B0-----:R-:W-:-:S03]  /*06b0*/  LOP3.LUT R2, R184, 0x3f, RZ, 0xc0, !PT ;  /* 0x0000003fb8027812 */ /* 0x001fc600078ec0ff */
[----:B------:R-:W-:Y:S01]  /*06c0*/  @!P2 IMAD.MOV R3, RZ, RZ, -R3 ;  /* 0x000000ffff03a224 */ /* 0x000fe200078e0a03 */
[----:B------:R-:W-:-:S05]  /*06d0*/  @!P1 LOP3.LUT R3, RZ, R11, RZ, 0x33, !PT ;  /* 0x0000000bff039212 */ /* 0x000fca00078e33ff */
[----:B------:R-:W-:Y:S02]  /*06e0*/  IMAD.MOV R0, RZ, RZ, -R3 ;  /* 0x000000ffff007224 */ /* 0x000fe400078e0a03 */
[----:B------:R-:W-:Y:S02]  /*06f0*/  IMAD.SHL.U32 R3, R3, 0x100, RZ ;  /* 0x0000010003037824 */ /* 0x000fe400078e00ff */
[----:B------:R-:W-:-:S04]  /*0700*/  IMAD R0, R11, R0, R4 ;  /* 0x000000000b007224 */ /* 0x000fc800078e0204 */
[----:B------:R-:W-:Y:S01]  /*0710*/  IMAD.IADD R5, R6, 0x1, R0 ;  /* 0x0000000106057824 */ /* 0x000fe200078e0200 */
[----:B------:R-:W-:-:S03]  /*0720*/  SHF.R.U32.HI R0, RZ, 0x6, R184 ;  /* 0x00000006ff007819 */ /* 0x000fc600000116b8 */
[----:B------:R-:W-:Y:S01]  /*0730*/  IMAD R22, R5, 0x40, R2 ;  /* 0x0000004005167824 */ /* 0x000fe200078e0202 */
[----:B------:R-:W-:-:S04]  /*0740*/  SGXT.U32 R0, R0, 0x1 ;  /* 0x000000010000781a */ /* 0x000fc80000000000 */
[----:B------:R0:W-:Y:S01]  /*0750*/  STL [R1+0x9c], R22 ;  /* 0x00009c1601007387 */ /* 0x0001e20000100800 */
[----:B------:R-:W-:Y:S05]  /*0760*/  @!P0 BRA `(.L_x_0) ;  /* 0x0000008800208947 */ /* 0x000fea0003800000 */
[----:B------:R-:W-:Y:S01]  /*0770*/  IABS R20, R44 ;  /* 0x0000002c00147213 */ /* 0x000fe20000000000 */
[----:B------:R-:W-:Y:S01]  /*0780*/  ULDC UR4, c[0x0][0x234] ;  /* 0x00008d0000047ab9 */ /* 0x000fe20000000800 */
[----:B------:R-:W-:Y:S01]  /*0790*/  IABS R5, R45 ;  /* 0x0000002d00057213 */ /* 0x000fe20000000000 */
[----:B------:R-:W-:Y:S01]  /*07a0*/  ULDC.64 UR6, c[0x0][0x210] ;  /* 0x0000840000067ab9 */ /* 0x000fe20000000a00 */
[----:B------:R-:W1:Y:S01]  /*07b0*/  I2F.RP R7, R20 ;  /* 0x0000001400077306 */ /* 0x000e620000209400 */
[----:B------:R-:W-:Y:S01]  /*07c0*/  IABS R12, R22 ;  /* 0x00000016000c7213 */ /* 0x000fe20000000000 */
[----:B------:R-:W-:Y:S01]  /*07d0*/  ULDC UR5, c[0x0][0x240] ;  /* 0x0000900000057ab9 */ /* 0x000fe20000000800 */
[----:B------:R-:W-:Y:S01]  /*07e0*/  SHF.R.U32.HI R6, RZ, 0x5, R184 ;  /* 0x00000005ff067819 */ /* 0x000fe200000116b8 */
[----:B------:R-:W-:Y:S01]  /*07f0*/  IMAD.SHL.U32 R2, R2, 0x2, RZ ;  /* 0x0000000202027824 */ /* 0x000fe200078e00ff */
[----:B------:R-:W-:Y:S01]  /*0800*/  ISETP.GE.AND P6, PT, R22, RZ, PT ;  /* 0x000000ff1600720c */ /* 0x000fe20003fc6270 */
[----:B------:R-:W2:Y:S01]  /*0810*/  LDC R144, c[0x0][0x238] ;  /* 0x00008e00ff907b82 */ /* 0x000ea20000000800 */
[----:B------:R-:W-:Y:S01]  /*0820*/  SGXT.U32 R6, R6, 0x2 ;  /* 0x000000020606781a */ /* 0x000fe20000000000 */
[----:B------:R-:W3:Y:S01]  /*0830*/  I2F.RP R4, R5 ;  /* 0x0000000500047306 */ /* 0x000ee20000209400 */
[----:B------:R-:W-:-:S02]  /*0840*/  LOP3.LUT R191, R184, 0x1f, RZ, 0xc0, !PT ;  /* 0x0000001fb8bf7812 */ /* 0x000fc400078ec0ff */
[----:B------:R-:W-:Y:S02]  /*0850*/  CS2R R102, SRZ ;  /* 0x0000000000667805 */ /* 0x000fe4000001ff00 */
[----:B------:R-:W-:Y:S02]  /*0860*/  LOP3.LUT R6, R3, R6, RZ, 0xfc, !PT ;  /* 0x0000000603067212 */ /* 0x000fe400078efcff */
[----:B------:R-:W-:Y:S02]  /*0870*/  CS2R R104, SRZ ;  /* 0x0000000000687805 */ /* 0x000fe4000001ff00 */
[----:B------:R-:W-:Y:S02]  /*0880*/  LOP3.LUT R136, R0, 0x10, RZ, 0xfc, !PT ;  /* 0x0000001000887812 */ /* 0x000fe400078efcff */
[----:B------:R-:W-:Y:S02]  /*0890*/  CS2R R106, SRZ ;  /* 0x00000000006a7805 */ /* 0x000fe4000001ff00 */
[C---:B------:R-:W-:Y:S01]  /*08a0*/  LOP3.LUT R17, R6.reuse, 0xf0, RZ, 0xfc, !PT ;  /* 0x000000f006117812 */ /* 0x040fe200078efcff */
[----:B-1----:R-:W1:Y:S01]  /*08b0*/  MUFU.RCP R7, R7 ;  /* 0x0000000700077308 */ /* 0x002e620000001000 */
[----:B------:R-:W-:-:S02]  /*08c0*/  LOP3.LUT R19, R6, 0xec, RZ, 0xfc, !PT ;  /* 0x000000ec06137812 */ /* 0x000fc400078efcff */
[----:B------:R-:W-:Y:S02]  /*08d0*/  CS2R R108, SRZ ;  /* 0x00000000006c7805 */ /* 0x000fe4000001ff00 */
[C---:B------:R-:W-:Y:S02]  /*08e0*/  LOP3.LUT R21, R6.reuse, 0xe8, RZ, 0xfc, !PT ;  /* 0x000000e806157812 */ /* 0x040fe400078efcff */
[----:B------:R-:W-:Y:S02]  /*08f0*/  CS2R R110, SRZ ;  /* 0x00000000006e7805 */ /* 0x000fe4000001ff00 */
[----:B------:R-:W-:Y:S02]  /*0900*/  IABS R16, R19 ;  /* 0x0000001300107213 */ /* 0x000fe40000000000 */
[----:B------:R-:W-:Y:S02]  /*0910*/  CS2R R112, SRZ ;  /* 0x0000000000707805 */ /* 0x000fe4000001ff00 */
[----:B------:R-:W-:Y:S01]  /*0920*/  IABS R18, R21 ;  /* 0x0000001500127213 */ /* 0x000fe20000000000 */
[----:B---3--:R-:W3:Y:S01]  /*0930*/  MUFU.RCP R4, R4 ;  /* 0x0000000400047308 */ /* 0x008ee20000001000 */
[----:B------:R-:W-:-:S02]  /*0940*/  LOP3.LUT R23, R6, 0xd8, RZ, 0xfc, !PT ;  /* 0x000000d806177812 */ /* 0x000fc400078efcff */
[----:B------:R-:W-:Y:S02]  /*0950*/  CS2R R114, SRZ ;  /* 0x0000000000727805 */ /* 0x000fe4000001ff00 */
[----:B------:R-:W-:Y:S02]  /*0960*/  ISETP.GE.AND P4, PT, R17, RZ, PT ;  /* 0x000000ff1100720c */ /* 0x000fe40003f86270 */
[----:B------:R-:W-:Y:S02]  /*0970*/  CS2R R116, SRZ ;  /* 0x0000000000747805 */ /* 0x000fe4000001ff00 */
[C---:B0-----:R-:W-:Y:S02]  /*0980*/  LOP3.LUT R22, R6.reuse, 0xe0, RZ, 0xfc, !PT ;  /* 0x000000e006167812 */ /* 0x041fe400078efcff */
[----:B------:R-:W-:Y:S02]  /*0990*/  CS2R R118, SRZ ;  /* 0x0000000000767805 */ /* 0x000fe4000001ff00 */
[----:B------:R-:W-:-:S02]  /*09a0*/  LOP3.LUT R27, R6, 0xc4, RZ, 0xfc, !PT ;  /* 0x000000c4061b7812 */ /* 0x000fc400078efcff */
[----:B------:R-:W-:Y:S01]  /*09b0*/  CS2R R120, SRZ ;  /* 0x0000000000787805 */ /* 0x000fe2000001ff00 */
[----:B-1----:R-:W-:Y:S01]  /*09c0*/  VIADD R10, R7, 0xffffffe ;  /* 0x0ffffffe070a7836 */ /* 0x002fe20000000000 */
[----:B------:R-:W-:Y:S02]  /*09d0*/  LOP3.LUT R25, R6, 0xc8, RZ, 0xfc, !PT ;  /* 0x000000c806197812 */ /* 0x000fe400078efcff */
[----:B------:R-:W-:Y:S02]  /*09e0*/  CS2R R122, SRZ ;  /* 0x00000000007a7805 */ /* 0x000fe4000001ff00 */
[----:B------:R-:W-:Y:S01]  /*09f0*/  IABS R26, R27 ;  /* 0x0000001b001a7213 */ /* 0x000fe20000000000 */
[----:B------:R0:W1:Y:S01]  /*0a00*/  F2I.FTZ.U32.TRUNC.NTZ R11, R10 ;  /* 0x0000000a000b7305 */ /* 0x000062000021f000 */
[----:B------:R-:W-:Y:S02]  /*0a10*/  IABS R24, R25 ;  /* 0x0000001900187213 */ /* 0x000fe40000000000 */
[----:B------:R-:W-:-:S02]  /*0a20*/  CS2R R124, SRZ ;  /* 0x00000000007c7805 */ /* 0x000fc4000001ff00 */
[----:B------:R-:W-:Y:S01]  /*0a30*/  LOP3.LUT R28, R6, 0xc0, RZ, 0xfc, !PT ;  /* 0x000000c0061c7812 */ /* 0x000fe200078efcff */
[----:B---3--:R-:W-:Y:S01]  /*0a40*/  VIADD R8, R4, 0xffffffe ;  /* 0x0ffffffe04087836 */ /* 0x008fe20000000000 */
[C---:B------:R-:W-:Y:S02]  /*0a50*/  LOP3.LUT R29, R6.reuse, 0xac, RZ, 0xfc, !PT ;  /* 0x000000ac061d7812 */ /* 0x040fe400078efcff */
[----:B------:R-:W-:Y:S02]  /*0a60*/  CS2R R126, SRZ ;  /* 0x00000000007e7805 */ /* 0x000fe4000001ff00 */
[C---:B------:R-:W-:Y:S01]  /*0a70*/  LOP3.LUT R33, R6.reuse, 0x94, RZ, 0xfc, !PT ;  /* 0x0000009406217812 */ /* 0x040fe200078efcff */
[----:B------:R3:W4:Y:S01]  /*0a80*/  F2I.FTZ.U32.TRUNC.NTZ R9, R8 ;  /* 0x0000000800097305 */ /* 0x000722000021f000 */
[----:B0-----:R-:W-:Y:S01]  /*0a90*/  IMAD.MOV.U32 R10, RZ, RZ, RZ ;  /* 0x000000ffff0a7224 */ /* 0x001fe200078e00ff */
[----:B------:R-:W-:Y:S02]  /*0aa0*/  LOP3.LUT R37, R6, 0x8c, RZ, 0xfc, !PT ;  /* 0x0000008c06257812 */ /* 0x000fe400078efcff */
[----:B------:R-:W-:-:S02]  /*0ab0*/  CS2R R128, SRZ ;  /* 0x0000000000807805 */ /* 0x000fc4000001ff00 */
[C---:B------:R-:W-:Y:S02]  /*0ac0*/  LOP3.LUT R35, R6.reuse, 0x90, RZ, 0xfc, !PT ;  /* 0x0000009006237812 */ /* 0x040fe400078efcff */
[----:B------:R-:W-:Y:S02]  /*0ad0*/  CS2R R130, SRZ ;  /* 0x0000000000827805 */ /* 0x000fe4000001ff00 */
[----:B------:R-:W-:Y:S01]  /*0ae0*/  IABS R38, R37 ;  /* 0x0000002500267213 */ /* 0x000fe20000000000 */
[--C-:B-1----:R-:W-:Y:S01]  /*0af0*/  IMAD.MOV R13, RZ, RZ, -R11.reuse ;  /* 0x000000ffff0d7224 */ /* 0x102fe200078e0a0b */
[----:B------:R-:W-:Y:S01]  /*0b00*/  IABS R36, R35 ;  /* 0x0000002300247213 */ /* 0x000fe20000000000 */
[----:B---3--:R-:W-:Y:S01]  /*0b10*/  IMAD.MOV.U32 R8, RZ, RZ, RZ ;  /* 0x000000ffff087224 */ /* 0x008fe200078e00ff */
[C---:B------:R-:W-:Y:S01]  /*0b20*/  LOP3.LUT R39, R6.reuse, 0x88, RZ, 0xfc, !PT ;  /* 0x0000008806277812 */ /* 0x040fe200078efcff */
[----:B------:R-:W-:Y:S01]  /*0b30*/  IMAD R7, R13, R20, RZ ;  /* 0x000000140d077224 */ /* 0x000fe200078e02ff */
[C---:B------:R-:W-:Y:S01]  /*0b40*/  LOP3.LUT R40, R6.reuse, 0x84, RZ, 0xfc, !PT ;  /* 0x0000008406287812 */ /* 0x040fe200078efcff */
[----:B------:R-:W-:Y:S01]  /*0b50*/  IMAD.MOV.U32 R13, RZ, RZ, R12 ;  /* 0x000000ffff0d7224 */ /* 0x000fe200078e000c */
[C---:B------:R-:W-:Y:S01]  /*0b60*/  LOP3.LUT R41, R6.reuse, 0x80, RZ, 0xfc, !PT ;  /* 0x0000008006297812 */ /* 0x040fe200078efcff */
[----:B------:R-:W-:Y:S01]  /*0b70*/  IMAD.HI.U32 R10, R11, R7, R10 ;  /* 0x000000070b0a7227 */ /* 0x000fe200078e000a */
[----:B------:R-:W-:-:S02]  /*0b80*/  LOP3.LUT R11, R6, 0xf8, RZ, 0xfc, !PT ;  /* 0x000000f8060b7812 */ /* 0x000fc400078efcff */
[----:B------:R-:W-:Y:S02]  /*0b90*/  CS2R R146, SRZ ;  /* 0x0000000000927805 */ /* 0x000fe4000001ff00 */
[----:B------:R-:W-:Y:S01]  /*0ba0*/  LOP3.LUT R43, R6, 0x68, RZ, 0xfc, !PT ;  /* 0x00000068062b7812 */ /* 0x000fe200078efcff */
[----:B----4-:R-:W-:Y:S01]  /*0bb0*/  IMAD.MOV R4, RZ, RZ, -R9 ;  /* 0x000000ffff047224 */ /* 0x010fe200078e0a09 */
[----:B------:R-:W-:Y:S01]  /*0bc0*/  IABS R12, R11 ;  /* 0x0000000b000c7213 */ /* 0x000fe20000000000 */
[----:B------:R-:W-:Y:S01]  /*0bd0*/  IMAD.HI.U32 R10, R10, R13, RZ ;  /* 0x0000000d0a0a7227 */ /* 0x000fe200078e00ff */
[----:B------:R-:W-:Y:S02]  /*0be0*/  ISETP.GE.AND P2, PT, R11, RZ, PT ;  /* 0x000000ff0b00720c */ /* 0x000fe40003f46270 */
[----:B------:R-:W-:Y:S02]  /*0bf0*/  CS2R R148, SRZ ;  /* 0x0000000000947805 */ /* 0x000fe4000001ff00 */
[C---:B------:R-:W-:Y:S01]  /*0c00*/  LOP3.LUT R47, R6.reuse, 0x60, RZ, 0xfc, !PT ;  /* 0x00000060062f7812 */ /* 0x040fe200078efcff */
[----:B------:R-:W-:Y:S01]  /*0c10*/  IMAD.MOV R10, RZ, RZ, -R10 ;  /* 0x000000ffff0a7224 */ /* 0x000fe200078e0a0a */
[----:B------:R-:W-:Y:S01]  /*0c20*/  LOP3.LUT R49, R6, 0x58, RZ, 0xfc, !PT ;  /* 0x0000005806317812 */ /* 0x000fe200078efcff */
[----:B------:R-:W-:Y:S01]  /*0c30*/  IMAD R7, R4, R5, RZ ;  /* 0x0000000504077224 */ /* 0x000fe200078e02ff */
[----:B------:R-:W-:Y:S01]  /*0c40*/  SHF.R.S32.HI R4, RZ, 0x1f, R181 ;  /* 0x0000001fff047819 */ /* 0x000fe200000114b5 */
[----:B------:R-:W-:Y:S01]  /*0c50*/  IMAD R13, R20, R10, R13 ;  /* 0x0000000a140d7224 */ /* 0x000fe200078e020d */
[----:B------:R-:W-:Y:S01]  /*0c60*/  IABS R48, R47 ;  /* 0x0000002f00307213 */ /* 0x000fe20000000000 */
[----:B------:R-:W-:Y:S01]  /*0c70*/  IMAD.HI.U32 R7, R9, R7, R8 ;  /* 0x0000000709077227 */ /* 0x000fe200078e0008 */
[----:B------:R-:W-:-:S02]  /*0c80*/  LEA.HI R181, R4, R181, RZ, 0x5 ;  /* 0x000000b504b57211 */ /* 0x000fc400078f28ff */
[----:B------:R-:W-:Y:S02]  /*0c90*/  CS2R R150, SRZ ;  /* 0x0000000000967805 */ /* 0x000fe4000001ff00 */
[----:B------:R-:W-:Y:S01]  /*0ca0*/  ISETP.GT.U32.AND P0, PT, R20, R13, PT ;  /* 0x0000000d1400720c */ /* 0x000fe20003f04070 */
[----:B------:R-:W-:Y:S01]  /*0cb0*/  UMOV UR12, 0x80 ;  /* 0x00000080000c7882 */ /* 0x000fe20000000000 */
[C---:B------:R-:W-:Y:S01]  /*0cc0*/  LOP3.LUT R8, R6.reuse, 0xf4, RZ, 0xfc, !PT ;  /* 0x000000f406087812 */ /* 0x040fe200078efcff */
[C---:B------:R-:W-:Y:S01]  /*0cd0*/  IMAD.HI.U32 R4, R7.reuse, R12, RZ ;  /* 0x0000000c07047227 */ /* 0x040fe200078e00ff */
[----:B------:R-:W-:Y:S01]  /*0ce0*/  LOP3.LUT R51, R6, 0x54, RZ, 0xfc, !PT ;  /* 0x0000005406337812 */ /* 0x000fe200078efcff */
[----:B------:R-:W-:Y:S01]  /*0cf0*/  UMOV UR13, 0x40000040 ;  /* 0x40000040000d7882 */ /* 0x000fe20000000000 */
[----:B------:R-:W-:Y:S01]  /*0d00*/  IABS R14, R8 ;  /* 0x00000008000e7213 */ /* 0x000fe20000000000 */
[----:B------:R-:W-:Y:S01]  /*0d10*/  IMAD.MOV R4, RZ, RZ, -R4 ;  /* 0x000000ffff047224 */ /* 0x000fe200078e0a04 */
[----:B------:R-:W-:Y:S01]  /*0d20*/  ISETP.GE.AND P3, PT, R8, RZ, PT ;  /* 0x000000ff0800720c */ /* 0x000fe20003f66270 */
[----:B------:R-:W-:Y:S01]  /*0d30*/  IMAD.HI.U32 R10, R7, R16, RZ ;  /* 0x00000010070a7227 */ /* 0x000fe200078e00ff */
[C---:B------:R-:W-:Y:S01]  /*0d40*/  LOP3.LUT R54, R6.reuse, 0x4c, RZ, 0xfc, !PT ;  /* 0x0000004c06367812 */ /* 0x040fe200078efcff */
[----:B------:R-:W-:Y:S01]  /*0d50*/  UMOV UR14, 0xfffffffe ;  /* 0xfffffffe000e7882 */ /* 0x000fe20000000000 */
[----:B------:R-:W-:Y:S01]  /*0d60*/  LOP3.LUT R53, R6, 0x50, RZ, 0xfc, !PT ;  /* 0x0000005006357812 */ /* 0x000fe200078efcff */
[----:B------:R-:W-:Y:S01]  /*0d70*/  @!P0 IMAD.IADD R13, R13, 0x1, -R20 ;  /* 0x000000010d0d8824 */ /* 0x000fe200078e0a14 */
[----:B------:R-:W-:Y:S01]  /*0d80*/  IABS R52, R54 ;  /* 0x0000003600347213 */ /* 0x000fe20000000000 */
[----:B------:R-:W-:Y:S01]  /*0d90*/  IMAD R8, R5, R4, R12 ;  /* 0x0000000405087224 */ /* 0x000fe200078e020c */
[----:B------:R-:W-:Y:S01]  /*0da0*/  IABS R12, R17 ;  /* 0x00000011000c7213 */ /* 0x000fe20000000000 */
[----:B------:R-:W-:Y:S01]  /*0db0*/  IMAD.HI.U32 R4, R7, R14, RZ ;  /* 0x0000000e07047227 */ /* 0x000fe200078e00ff */
[----:B------:R-:W-:Y:S01]  /*0dc0*/  ISETP.GT.U32.AND P5, PT, R20, R13, PT ;  /* 0x0000000d1400720c */ /* 0x000fe20003fa4070 */
[----:B------:R-:W-:Y:S01]  /*0dd0*/  UMOV UR15, 0x7fffffdf ;  /* 0x7fffffdf000f7882 */ /* 0x000fe20000000000 */
[----:B------:R-:W-:Y:S01]  /*0de0*/  ISETP.GT.U32.AND P1, PT, R5, R8, PT ;  /* 0x000000080500720c */ /* 0x000fe20003f24070 */
[----:B------:R-:W-:Y:S01]  /*0df0*/  IMAD.MOV R9, RZ, RZ, -R4 ;  /* 0x000000ffff097224 */ /* 0x000fe200078e0a04 */
[C---:B------:R-:W-:Y:S01]  /*0e00*/  LOP3.LUT R17, R6.reuse, 0xe4, RZ, 0xfc, !PT ;  /* 0x000000e406117812 */ /* 0x040fe200078efcff */
[----:B------:R-:W-:Y:S01]  /*0e10*/  IMAD.HI.U32 R4, R7, R12, RZ ;  /* 0x0000000c07047227 */ /* 0x000fe200078e00ff */
[----:B------:R-:W-:Y:S01]  /*0e20*/  IABS R50, R53 ;  /* 0x0000003500327213 */ /* 0x000fe20000000000 */
[----:B------:R-:W-:Y:S01]  /*0e30*/  ULDC UR9, c[0x0][0x230] ;  /* 0x00008c0000097ab9 */ /* 0x000fe20000000800 */
[C---:B------:R-:W-:Y:S01]  /*0e40*/  LOP3.LUT R55, R6.reuse, 0x44, RZ, 0xfc, !PT ;  /* 0x0000004406377812 */ /* 0x040fe200078efcff */
[----:B------:R-:W-:Y:S01]  /*0e50*/  IMAD.MOV R4, RZ, RZ, -R4 ;  /* 0x000000ffff047224 */ /* 0x000fe200078e0a04 */
[----:B------:R-:W-:Y:S01]  /*0e60*/  LOP3.LUT R69, R6, 0x4, RZ, 0xfc, !PT ;  /* 0x0000000406457812 */ /* 0x000fe200078efcff */
[C---:B------:R-:W-:Y:S01]  /*0e70*/  IMAD R9, R5.reuse, R9, R14 ;  /* 0x0000000905097224 */ /* 0x040fe200078e020e */
[----:B------:R-:W-:Y:S01]  /*0e80*/  IABS R100, R6 ;  /* 0x0000000600647213 */ /* 0x000fe20000000000 */
[----:B------:R-:W-:Y:S01]  /*0e90*/  IMAD.MOV R14, RZ, RZ, -R10 ;  /* 0x000000ffff0e7224 */ /* 0x000fe200078e0a0a */
[----:B------:R-:W-:Y:S01]  /*0ea0*/  IABS R96, R69 ;  /* 0x0000004500607213 */ /* 0x000fe20000000000 */
[C---:B------:R-:W-:Y:S01]  /*0eb0*/  IMAD R10, R5.reuse, R4, R12 ;  /* 0x00000004050a7224 */ /* 0x040fe200078e020c */
[----:B------:R-:W-:Y:S01]  /*0ec0*/  ISETP.GT.U32.AND P0, PT, R5, R9, PT ;  /* 0x000000090500720c */ /* 0x000fe20003f04070 */
[----:B------:R-:W-:Y:S01]  /*0ed0*/  @!P5 IMAD.IADD R13, R13, 0x1, -R20 ;  /* 0x000000010d0dd824 */ /* 0x000fe200078e0a14 */
[----:B------:R-:W-:Y:S01]  /*0ee0*/  ISETP.NE.AND P5, PT, R44, RZ, PT ;  /* 0x000000ff2c00720c */ /* 0x000fe20003fa5270 */
[----:B------:R-:W-:Y:S01]  /*0ef0*/  @!P1 IMAD.IADD R8, R8, 0x1, -R5 ;  /* 0x0000000108089824 */ /* 0x000fe200078e0a05 */
[----:B------:R-:W-:Y:S01]  /*0f00*/  ISETP.GT.U32.AND P1, PT, R5, R10, PT ;  /* 0x0000000a0500720c */ /* 0x000fe20003f24070 */
[----:B------:R-:W-:Y:S01]  /*0f10*/  IMAD.MOV.U32 R4, RZ, RZ, R13 ;  /* 0x000000ffff047224 */ /* 0x000fe200078e000d */
[----:B------:R-:W-:Y:S01]  /*0f20*/  IABS R20, R23 ;  /* 0x0000001700147213 */ /* 0x000fe20000000000 */
[----:B------:R-:W-:Y:S01]  /*0f30*/  IMAD.HI.U32 R11, R7, R18, RZ ;  /* 0x00000012070b7227 */ /* 0x000fe200078e00ff */
[----:B------:R-:W-:-:S02]  /*0f40*/  LOP3.LUT R139, R0, 0xa, RZ, 0xfc, !PT ;  /* 0x0000000a008b7812 */ /* 0x000fc400078efcff */
[C---:B------:R-:W-:Y:S01]  /*0f50*/  LOP3.LUT R142, R0.reuse, 0x4, RZ, 0xfc, !PT ;  /* 0x00000004008e7812 */ /* 0x040fe200078efcff */
[----:B------:R-:W-:Y:S01]  /*0f60*/  @!P6 IMAD.MOV R4, RZ, RZ, -R4 ;  /* 0x000000ffff04e224 */ /* 0x000fe200078e0a04 */
[C---:B------:R-:W-:Y:S01]  /*0f70*/  ISETP.GT.U32.AND P6, PT, R5.reuse, R8, PT ;  /* 0x000000080500720c */ /* 0x040fe20003fc4070 */
[----:B------:R-:W-:Y:S01]  /*0f80*/  IMAD.MOV R15, RZ, RZ, -R11 ;  /* 0x000000ffff0f7224 */ /* 0x000fe200078e0a0b */
[----:B------:R-:W-:Y:S01]  /*0f90*/  LOP3.LUT R190, R0, 0x1e, RZ, 0xfc, !PT ;  /* 0x0000001e00be7812 */ /* 0x000fe200078efcff */
[C---:B------:R-:W-:Y:S01]  /*0fa0*/  IMAD R11, R5.reuse, R14, R16 ;  /* 0x0000000e050b7224 */ /* 0x040fe200078e0210 */
[----:B------:R-:W-:Y:S01]  /*0fb0*/  @!P5 LOP3.LUT R4, RZ, R44, RZ, 0x33, !PT ;  /* 0x0000002cff04d212 */ /* 0x000fe200078e33ff */
[C---:B------:R-:W-:Y:S01]  /*0fc0*/  IMAD R12, R5.reuse, R15, R18 ;  /* 0x0000000f050c7224 */ /* 0x040fe200078e0212 */
[----:B------:R-:W-:Y:S01]  /*0fd0*/  IABS R16, R17 ;  /* 0x0000001100107213 */ /* 0x000fe20000000000 */
[----:B------:R-:W-:Y:S01]  /*0fe0*/  @!P1 IMAD.IADD R10, R10, 0x1, -R5 ;  /* 0x000000010a0a9824 */ /* 0x000fe200078e0a05 */
[----:B------:R-:W-:Y:S01]  /*0ff0*/  ISETP.GT.U32.AND P5, PT, R5, R11, PT ;  /* 0x0000000b0500720c */ /* 0x000fe20003fa4070 */
[----:B------:R-:W-:Y:S01]  /*1000*/  IMAD.HI.U32 R15, R7, R20, RZ ;  /* 0x00000014070f7227 */ /* 0x000fe200078e00ff */
[----:B------:R-:W-:-:S02]  /*1010*/  ISETP.GT.U32.AND P1, PT, R5, R12, PT ;  /* 0x0000000c0500720c */ /* 0x000fc40003f24070 */
[----:B------:R-:W-:Y:S01]  /*1020*/  IABS R18, R22 ;  /* 0x0000001600127213 */ /* 0x000fe20000000000 */
[----:B------:R-:W-:Y:S01]  /*1030*/  @!P6 IMAD.IADD R8, R8, 0x1, -R5 ;  /* 0x000000010808e824 */ /* 0x000fe200078e0a05 */
[----:B------:R-:W-:Y:S01]  /*1040*/  ISETP.GT.U32.AND P6, PT, R5, R10, PT ;  /* 0x0000000a0500720c */ /* 0x000fe20003fc4070 */
[----:B------:R-:W-:Y:S01]  /*1050*/  IMAD.MOV R15, RZ, RZ, -R15 ;  /* 0x000000ffff0f7224 */ /* 0x000fe200078e0a0f */
[----:B------:R-:W-:Y:S01]  /*1060*/  IABS R44, R43 ;  /* 0x0000002b002c7213 */ /* 0x000fe20000000000 */
[----:B------:R-:W-:Y:S01]  /*1070*/  @!P0 IMAD.IADD R9, R9, 0x1, -R5 ;  /* 0x0000000109098824 */ /* 0x000fe200078e0a05 */
[C---:B------:R-:W-:Y:S01]  /*1080*/  LOP3.LUT R134, R0.reuse, 0x18, RZ, 0xfc, !PT ;  /* 0x0000001800867812 */ /* 0x040fe200078efcff */
[----:B------:R-:W-:Y:S01]  /*1090*/  IMAD R15, R5, R15, R20 ;  /* 0x0000000f050f7224 */ /* 0x000fe200078e0214 */
[----:B------:R-:W-:Y:S01]  /*10a0*/  LOP3.LUT R135, R0, 0x12, RZ, 0xfc, !PT ;  /* 0x0000001200877812 */ /* 0x000fe200078efcff */
[----:B------:R-:W-:Y:S01]  /*10b0*/  IMAD.HI.U32 R13, R7, R16, RZ ;  /* 0x00000010070d7227 */ /* 0x000fe200078e00ff */
[----:B------:R-:W-:-:S02]  /*10c0*/  ISETP.GT.U32.AND P0, PT, R5, R9, PT ;  /* 0x000000090500720c */ /* 0x000fc40003f04070 */
[----:B------:R-:W-:Y:S01]  /*10d0*/  LOP3.LUT R137, R0, 0xe, RZ, 0xfc, !PT ;  /* 0x0000000e00897812 */ /* 0x000fe200078efcff */
[--C-:B------:R-:W-:Y:S01]  /*10e0*/  @!P1 IMAD.IADD R12, R12, 0x1, -R5.reuse ;  /* 0x000000010c0c9824 */ /* 0x100fe200078e0a05 */
[----:B------:R-:W-:Y:S01]  /*10f0*/  LOP3.LUT R138, R0, 0xc, RZ, 0xfc, !PT ;  /* 0x0000000c008a7812 */ /* 0x000fe200078efcff */
[----:B------:R-:W-:Y:S01]  /*1100*/  @!P6 IMAD.IADD R10, R10, 0x1, -R5 ;  /* 0x000000010a0ae824 */ /* 0x000fe200078e0a05 */
[C---:B------:R-:W-:Y:S01]  /*1110*/  LOP3.LUT R140, R0.reuse, 0x8, RZ, 0xfc, !PT ;  /* 0x00000008008c7812 */ /* 0x040fe200078efcff */
[----:B------:R-:W-:Y:S01]  /*1120*/  IMAD.HI.U32 R14, R7, R18, RZ ;  /* 0x00000012070e7227 */ /* 0x000fe200078e00ff */
[----:B------:R-:W-:Y:S02]  /*1130*/  ISETP.GT.U32.AND P6, PT, R5, R12, PT ;  /* 0x0000000c0500720c */ /* 0x000fe40003fc4070 */
[C---:B------:R-:W-:Y:S01]  /*1140*/  LOP3.LUT R141, R0.reuse, 0x6, RZ, 0xfc, !PT ;  /* 0x00000006008d7812 */ /* 0x040fe200078efcff */
[----:B------:R-:W-:Y:S01]  /*1150*/  IMAD.MOV R13, RZ, RZ, -R13 ;  /* 0x000000ffff0d7224 */ /* 0x000fe200078e0a0d */
[----:B------:R-:W-:Y:S01]  /*1160*/  LOP3.LUT R133, R0, 0x16, RZ, 0xfc, !PT ;  /* 0x0000001600857812 */ /* 0x000fe200078efcff */
[--C-:B------:R-:W-:Y:S01]  /*1170*/  @!P5 IMAD.IADD R11, R11, 0x1, -R5.reuse ;  /* 0x000000010b0bd824 */ /* 0x100fe200078e0a05 */
[----:B------:R-:W-:Y:S01]  /*1180*/  ISETP.GE.AND P5, PT, R21, RZ, PT ;  /* 0x000000ff1500720c */ /* 0x000fe20003fa6270 */
[----:B------:R-:W-:Y:S01]  /*1190*/  IMAD.MOV R14, RZ, RZ, -R14 ;  /* 0x000000ffff0e7224 */ /* 0x000fe200078e0a0e */
[----:B------:R-:W-:Y:S01]  /*11a0*/  LOP3.LUT R21, R6, 0xd0, RZ, 0xfc, !PT ;  /* 0x000000d006157812 */ /* 0x000fe200078efcff */
[C---:B------:R-:W-:Y:S01]  /*11b0*/  IMAD R13, R5.reuse, R13, R16 ;  /* 0x0000000d050d7224 */ /* 0x040fe200078e0210 */
[----:B------:R-:W-:Y:S01]  /*11c0*/  ISETP.GT.U32.AND P1, PT, R5, R11, PT ;  /* 0x0000000b0500720c */ /* 0x000fe20003f24070 */
[--C-:B------:R-:W-:Y:S01]  /*11d0*/  @!P0 IMAD.IADD R9, R9, 0x1, -R5.reuse ;  /* 0x0000000109098824 */ /* 0x100fe200078e0a05 */
[----:B------:R-:W-:Y:S01]  /*11e0*/  IABS R20, R21 ;  /* 0x0000001500147213 */ /* 0x000fe20000000000 */
[----:B------:R-:W-:Y:S01]  /*11f0*/  @!P6 IMAD.IADD R12, R12, 0x1, -R5 ;  /* 0x000000010c0ce824 */ /* 0x000fe200078e0a05 */
[C---:B------:R-:W-:Y:S01]  /*1200*/  ISETP.GT.U32.AND P6, PT, R5.reuse, R15, PT ;  /* 0x0000000f0500720c */ /* 0x040fe20003fc4070 */
[----:B------:R-:W-:Y:S01]  /*1210*/  IMAD R14, R5, R14, R18 ;  /* 0x0000000e050e7224 */ /* 0x000fe200078e0212 */
[----:B------:R-:W-:Y:S01]  /*1220*/  ISETP.GE.AND P0, PT, R19, RZ, PT ;  /* 0x000000ff1300720c */ /* 0x000fe20003f06270 */
[----:B------:R-:W-:Y:S01]  /*1230*/  @!P2 IMAD.MOV R8, RZ, RZ, -R8 ;  /* 0x000000ffff08a224 */ /* 0x000fe200078e0a08 */
[----:B------:R-:W-:Y:S01]  /*1240*/  ISETP.GT.U32.AND P2, PT, R5, R13, PT ;  /* 0x0000000d0500720c */ /* 0x000fe20003f44070 */
[----:B------:R-:W-:Y:S01]  /*1250*/  @!P3 IMAD.MOV R9, RZ, RZ, -R9 ;  /* 0x000000ffff09b224 */ /* 0x000fe200078e0a09 */
[----:B------:R-:W-:Y:S01]  /*1260*/  ISETP.GE.AND P3, PT, R17, RZ, PT ;  /* 0x000000ff1100720c */ /* 0x000fe20003f66270 */
[----:B------:R-:W-:Y:S01]  /*1270*/  @!P4 IMAD.MOV R10, RZ, RZ, -R10 ;  /* 0x000000ffff0ac224 */ /* 0x000fe200078e0a0a */
[----:B------:R-:W-:Y:S01]  /*1280*/  ISETP.GT.U32.AND P4, PT, R5, R14, PT ;  /* 0x0000000e0500720c */ /* 0x000fe20003f84070 */
[----:B------:R-:W-:Y:S01]  /*1290*/  IMAD.HI.U32 R17, R7, R20, RZ ;  /* 0x0000001407117227 */ /* 0x000fe200078e00ff */
[----:B------:R-:W-:-:S02]  /*12a0*/  LOP3.LUT R19, R6, 0xd4, RZ, 0xfc, !PT ;  /* 0x000000d406137812 */ /* 0x000fc400078efcff */
[C---:B------:R-:W-:Y:S01]  /*12b0*/  LOP3.LUT R143, R0.reuse, 0x2, RZ, 0xfc, !PT ;  /* 0x00000002008f7812 */ /* 0x040fe200078efcff */
[----:B------:R-:W-:Y:S01]  /*12c0*/  @!P6 IMAD.IADD R15, R15, 0x1, -R5 ;  /* 0x000000010f0fe824 */ /* 0x000fe200078e0a05 */
[----:B------:R-:W-:Y:S01]  /*12d0*/  IABS R18, R19 ;  /* 0x0000001300127213 */ /* 0x000fe20000000000 */
[----:B------:R-:W-:Y:S01]  /*12e0*/  IMAD.MOV R17, RZ, RZ, -R17 ;  /* 0x000000ffff117224 */ /* 0x000fe200078e0a11 */
[----:B------:R-:W-:Y:S01]  /*12f0*/  LOP3.LUT R186, R0, 0x1a, RZ, 0xfc, !PT ;  /* 0x0000001a00ba7812 */ /* 0x000fe200078efcff */
[--C-:B------:R-:W-:Y:S01]  /*1300*/  @!P2 IMAD.IADD R13, R13, 0x1, -R5.reuse ;  /* 0x000000010d0da824 */ /* 0x100fe200078e0a05 */
[C---:B------:R-:W-:Y:S01]  /*1310*/  ISETP.GT.U32.AND P6, PT, R5.reuse, R15, PT ;  /* 0x0000000f0500720c */ /* 0x040fe20003fc4070 */
[----:B------:R-:W-:Y:S01]  /*1320*/  IMAD R17, R5, R17, R20 ;  /* 0x0000001105117224 */ /* 0x000fe200078e0214 */
[----:B------:R-:W-:Y:S01]  /*1330*/  ISETP.GE.AND P2, PT, R23, RZ, PT ;  /* 0x000000ff1700720c */ /* 0x000fe20003f46270 */
[--C-:B------:R-:W-:Y:S01]  /*1340*/  @!P4 IMAD.IADD R14, R14, 0x1, -R5.reuse ;  /* 0x000000010e0ec824 */ /* 0x100fe200078e0a05 */
[----:B------:R-:W-:Y:S01]  /*1350*/  ISETP.GT.U32.AND P4, PT, R5, R13, PT ;  /* 0x0000000d0500720c */ /* 0x000fe20003f84070 */
[----:B------:R-:W-:Y:S01]  /*1360*/  @!P1 IMAD.IADD R11, R11, 0x1, -R5 ;  /* 0x000000010b0b9824 */ /* 0x000fe200078e0a05 */
[----:B------:R-:W-:Y:S01]  /*1370*/  LOP3.LUT R23, R6, 0xcc, RZ, 0xfc, !PT ;  /* 0x000000cc06177812 */ /* 0x000fe200078efcff */
[----:B------:R-:W-:Y:S01]  /*1380*/  IMAD.HI.U32 R16, R7, R18, RZ ;  /* 0x0000001207107227 */ /* 0x000fe200078e00ff */
[----:B------:R-:W-:-:S02]  /*1390*/  ISETP.GE.AND P1, PT, R22, RZ, PT ;  /* 0x000000ff1600720c */ /* 0x000fc40003f26270 */
[----:B------:R-:W-:Y:S01]  /*13a0*/  IABS R22, R23 ;  /* 0x0000001700167213 */ /* 0x000fe20000000000 */
[----:B------:R-:W-:Y:S01]  /*13b0*/  @!P0 IMAD.MOV R11, RZ, RZ, -R11 ;  /* 0x000000ffff0b8224 */ /* 0x000fe200078e0a0b */
[----:B------:R-:W-:Y:S01]  /*13c0*/  ISETP.GT.U32.AND P0, PT, R5, R14, PT ;  /* 0x0000000e0500720c */ /* 0x000fe20003f04070 */
[--C-:B------:R-:W-:Y:S01]  /*13d0*/  @!P6 IMAD.IADD R15, R15, 0x1, -R5.reuse ;  /* 0x000000010f0fe824 */ /* 0x100fe200078e0a05 */
[----:B------:R-:W-:Y:S01]  /*13e0*/  ISETP.GT.U32.AND P6, PT, R5, R17, PT ;  /* 0x000000110500720c */ /* 0x000fe20003fc4070 */
[----:B------:R-:W-:Y:S01]  /*13f0*/  IMAD.MOV R16, RZ, RZ, -R16 ;  /* 0x000000ffff107224 */ /* 0x000fe200078e0a10 */
[----:B------:R-:W-:Y:S01]  /*1400*/  LOP3.LUT R187, R0, 0x1c, RZ, 0xfc, !PT ;  /* 0x0000001c00bb7812 */ /* 0x000fe200078efcff */
[----:B------:R-:W-:Y:S01]  /*1410*/  @!P4 IMAD.IADD R13, R13, 0x1, -R5 ;  /* 0x000000010d0dc824 */ /* 0x000fe200078e0a05 */
[----:B------:R-:W-:Y:S01]  /*1420*/  SHF.R.S32.HI R181, RZ, 0x5, R181 ;  /* 0x00000005ffb57819 */ /* 0x000fe200000114b5 */
[----:B------:R-:W-:Y:S02]  /*1430*/  IMAD R16, R5, R16, R18 ;  /* 0x0000001005107224 */ /* 0x000fe400078e0212 */
[----:B------:R-:W-:-:S02]  /*1440*/  @!P3 IMAD.MOV R13, RZ, RZ, -R13 ;  /* 0x000000ffff0db224 */ /* 0x000fc400078e0a0d */
[----:B------:R-:W-:Y:S01]  /*1450*/  IMAD.HI.U32 R20, R7, R26, RZ ;  /* 0x0000001a07147227 */ /* 0x000fe200078e00ff */
[----:B------:R-:W-:-:S03]  /*1460*/  ISETP.GT.U32.AND P4, PT, R5, R16, PT ;  /* 0x000000100500720c */ /* 0x000fc60003f84070 */
[----:B------:R-:W-:Y:S02]  /*1470*/  @!P6 IMAD.IADD R17, R17, 0x1, -R5 ;  /* 0x000000011111e824 */ /* 0x000fe400078e0a05 */
[----:B------:R-:W-:-:S03]  /*1480*/  IMAD.HI.U32 R18, R7, R22, RZ ;  /* 0x0000001607127227 */ /* 0x000fc600078e00ff */
[----:B------:R-:W-:Y:S01]  /*1490*/  ISETP.GT.U32.AND P3, PT, R5, R17, PT ;  /* 0x000000110500720c */ /* 0x000fe20003f64070 */
[----:B------:R-:W-:Y:S01]  /*14a0*/  @!P0 IMAD.IADD R14, R14, 0x1, -R5 ;  /* 0x000000010e0e8824 */ /* 0x000fe200078e0a05 */
[----:B------:R-:W-:Y:S01]  /*14b0*/  ISETP.GE.AND P0, PT, R19, RZ, PT ;  /* 0x000000ff1300720c */ /* 0x000fe20003f06270 */
[----:B------:R-:W-:Y:S02]  /*14c0*/  IMAD.MOV R20, RZ, RZ, -R20 ;  /* 0x000000ffff147224 */ /* 0x000fe400078e0a14 */
[----:B------:R-:W-:-:S04]  /*14d0*/  IMAD.HI.U32 R19, R7, R24, RZ ;  /* 0x0000001807137227 */ /* 0x000fc800078e00ff */
[----:B------:R-:W-:Y:S02]  /*14e0*/  IMAD.MOV R18, RZ, RZ, -R18 ;  /* 0x000000ffff127224 */ /* 0x000fe400078e0a12 */
[C---:B------:R-:W-:Y:S02]  /*14f0*/  IMAD R20, R5.reuse, R20, R26 ;  /* 0x0000001405147224 */ /* 0x040fe400078e021a */
[----:B------:R-:W-:Y:S02]  /*1500*/  IMAD.MOV R19, RZ, RZ, -R19 ;  /* 0x000000ffff137224 */ /* 0x000fe400078e0a13 */
[----:B------:R-:W-:Y:S01]  /*1510*/  IMAD R18, R5, R18, R22 ;  /* 0x0000001205127224 */ /* 0x000fe200078e0216 */
[----:B------:R-:W-:Y:S01]  /*1520*/  IABS R22, R28 ;  /* 0x0000001c00167213 */ /* 0x000fe20000000000 */
[--C-:B------:R-:W-:Y:S01]  /*1530*/  @!P3 IMAD.IADD R17, R17, 0x1, -R5.reuse ;  /* 0x000000011111b824 */ /* 0x100fe200078e0a05 */
[C---:B------:R-:W-:Y:S01]  /*1540*/  ISETP.GT.U32.AND P3, PT, R5.reuse, R20, PT ;  /* 0x000000140500720c */ /* 0x040fe20003f64070 */
[C---:B------:R-:W-:Y:S01]  /*1550*/  IMAD R19, R5.reuse, R19, R24 ;  /* 0x0000001305137224 */ /* 0x040fe200078e0218 */
[----:B------:R-:W-:Y:S01]  /*1560*/  ISETP.GT.U32.AND P6, PT, R5, R18, PT ;  /* 0x000000120500720c */ /* 0x000fe20003fc4070 */
[----:B------:R-:W-:Y:S01]  /*1570*/  @!P4 IMAD.IADD R16, R16, 0x1, -R5 ;  /* 0x000000011010c824 */ /* 0x000fe200078e0a05 */
[----:B------:R-:W-:Y:S01]  /*1580*/  ISETP.GE.AND P4, PT, R21, RZ, PT ;  /* 0x000000ff1500720c */ /* 0x000fe20003f86270 */
[----:B------:R-:W-:Y:S01]  /*1590*/  @!P2 IMAD.MOV R15, RZ, RZ, -R15 ;  /* 0x000000ffff0fa224 */ /* 0x000fe200078e0a0f */
[C---:B------:R-:W-:Y:S01]  /*15a0*/  ISETP.GT.U32.AND P2, PT, R5.reuse, R19, PT ;  /* 0x000000130500720c */ /* 0x040fe20003f44070 */
[----:B------:R-:W-:Y:S01]  /*15b0*/  @!P5 IMAD.MOV R12, RZ, RZ, -R12 ;  /* 0x000000ffff0cd224 */ /* 0x000fe200078e0a0c */
[----:B------:R-:W-:Y:S01]  /*15c0*/  ISETP.GT.U32.AND P5, PT, R5, R16, PT ;  /* 0x000000100500720c */ /* 0x000fe20003fa4070 */
[----:B------:R-:W-:Y:S01]  /*15d0*/  @!P1 IMAD.MOV R14, RZ, RZ, -R14 ;  /* 0x000000ffff0e9224 */ /* 0x000fe200078e0a0e */
[----:B------:R-:W-:Y:S01]  /*15e0*/  ISETP.GE.AND P1, PT, R23, RZ, PT ;  /* 0x000000ff1700720c */ /* 0x000fe20003f26270 */
[----:B------:R-:W-:Y:S01]  /*15f0*/  IMAD.HI.U32 R21, R7, R22, RZ ;  /* 0x0000001607157227 */ /* 0x000fe200078e00ff */
[----:B------:R-:W-:-:S03]  /*1600*/  LOP3.LUT R23, R6, 0xb8, RZ, 0xfc, !PT ;  /* 0x000000b806177812 */ /* 0x000fc600078efcff */
[----:B------:R-:W-:Y:S01]  /*1610*/  @!P3 IMAD.IADD R20, R20, 0x1, -R5 ;  /* 0x000000011414b824 */ /* 0x000fe200078e0a05 */
[----:B------:R-:W-:Y:S01]  /*1620*/  IABS R24, R23 ;  /* 0x0000001700187213 */ /* 0x000fe20000000000 */
[----:B------:R-:W-:Y:S02]  /*1630*/  IMAD.MOV R21, RZ, RZ, -R21 ;  /* 0x000000ffff157224 */ /* 0x000fe400078e0a15 */
[--C-:B------:R-:W-:Y:S01]  /*1640*/  @!P6 IMAD.IADD R18, R18, 0x1, -R5.reuse ;  /* 0x000000011212e824 */ /* 0x100fe200078e0a05 */
[C---:B------:R-:W-:Y:S01]  /*1650*/  ISETP.GT.U32.AND P3, PT, R5.reuse, R20, PT ;  /* 0x000000140500720c */ /* 0x040fe20003f64070 */
[----:B------:R-:W-:Y:S01]  /*1660*/  IMAD R21, R5, R21, R22 ;  /* 0x0000001505157224 */ /* 0x000fe200078e0216 */
[----:B------:R-:W-:Y:S01]  /*1670*/  ISETP.GE.AND P6, PT, R27, RZ, PT ;  /* 0x000000ff1b00720c */ /* 0x000fe20003fc6270 */
[----:B------:R-:W-:Y:S01]  /*1680*/  @!P2 IMAD.IADD R19, R19, 0x1, -R5 ;  /* 0x000000011313a824 */ /* 0x000fe200078e0a05 */
[----:B------:R-:W-:Y:S01]  /*1690*/  ISETP.GT.U32.AND P2, PT, R5, R18, PT ;  /* 0x000000120500720c */ /* 0x000fe20003f44070 */
[----:B------:R-:W-:Y:S01]  /*16a0*/  IMAD.HI.U32 R22, R7, R24, RZ ;  /* 0x0000001807167227 */ /* 0x000fe200078e00ff */
[----:B------:R-:W-:-:S03]  /*16b0*/  LOP3.LUT R27, R6, 0xb0, RZ, 0xfc, !PT ;  /* 0x000000b0061b7812 */ /* 0x000fc600078efcff */
[--C-:B------:R-:W-:Y:S01]  /*16c0*/  @!P5 IMAD.IADD R16, R16, 0x1, -R5.reuse ;  /* 0x000000011010d824 */ /* 0x100fe200078e0a05 */
[----:B------:R-:W-:Y:S01]  /*16d0*/  ISETP.GE.AND P5, PT, R25, RZ, PT ;  /* 0x000000ff1900720c */ /* 0x000fe20003fa6270 */
[----:B------:R-:W-:Y:S01]  /*16e0*/  IMAD.MOV R22, RZ, RZ, -R22 ;  /* 0x000000ffff167224 */ /* 0x000fe200078e0a16 */
[----:B------:R-:W-:Y:S01]  /*16f0*/  LOP3.LUT R25, R6, 0xb4, RZ, 0xfc, !PT ;  /* 0x000000b406197812 */ /* 0x000fe200078efcff */
[----:B------:R-:W-:Y:S01]  /*1700*/  @!P0 IMAD.MOV R16, RZ, RZ, -R16 ;  /* 0x000000ffff108224 */ /* 0x000fe200078e0a10 */
[C---:B------:R-:W-:Y:S01]  /*1710*/  ISETP.GT.U32.AND P0, PT, R5.reuse, R19, PT ;  /* 0x000000130500720c */ /* 0x040fe20003f04070 */
[C---:B------:R-:W-:Y:S01]  /*1720*/  IMAD R22, R5.reuse, R22, R24 ;  /* 0x0000001605167224 */ /* 0x040fe200078e0218 */
[----:B------:R-:W-:Y:S01]  /*1730*/  IABS R26, R25 ;  /* 0x00000019001a7213 */ /* 0x000fe20000000000 */
[--C-:B------:R-:W-:Y:S01]  /*1740*/  @!P3 IMAD.IADD R20, R20, 0x1, -R5.reuse ;  /* 0x000000011414b824 */ /* 0x100fe200078e0a05 */
[----:B------:R-:W-:Y:S01]  /*1750*/  IABS R24, R29 ;  /* 0x0000001d00187213 */ /* 0x000fe20000000000 */
[----:B------:R-:W-:Y:S01]  /*1760*/  @!P2 IMAD.IADD R18, R18, 0x1, -R5 ;  /* 0x000000011212a824 */ /* 0x000fe200078e0a05 */
[C---:B------:R-:W-:Y:S01]  /*1770*/  ISETP.GT.U32.AND P3, PT, R5.reuse, R22, PT ;  /* 0x000000160500720c */ /* 0x040fe20003f64070 */
[----:B------:R-:W-:Y:S01]  /*1780*/  @!P4 IMAD.MOV R17, RZ, RZ, -R17 ;  /* 0x000000ffff11c224 */ /* 0x000fe200078e0a11 */
[----:B------:R-:W-:Y:S01]  /*1790*/  ISETP.GT.U32.AND P2, PT, R5, R21, PT ;  /* 0x000000150500720c */ /* 0x000fe20003f44070 */
[----:B------:R-:W-:Y:S01]  /*17a0*/  @!P1 IMAD.MOV R18, RZ, RZ, -R18 ;  /* 0x000000ffff129224 */ /* 0x000fe200078e0a12 */
[----:B------:R-:W-:Y:S01]  /*17b0*/  ISETP.GE.AND P4, PT, R28, RZ, PT ;  /* 0x000000ff1c00720c */ /* 0x000fe20003f86270 */
[----:B------:R-:W-:Y:S01]  /*17c0*/  @!P6 IMAD.MOV R20, RZ, RZ, -R20 ;  /* 0x000000ffff14e224 */ /* 0x000fe200078e0a14 */
[----:B------:R-:W-:Y:S01]  /*17d0*/  IABS R28, R27 ;  /* 0x0000001b001c7213 */ /* 0x000fe20000000000 */
[----:B------:R-:W-:Y:S01]  /*17e0*/  @!P0 IMAD.IADD R19, R19, 0x1, -R5 ;  /* 0x0000000113138824 */ /* 0x000fe200078e0a05 */
[----:B------:R-:W-:Y:S01]  /*17f0*/  ISETP.GE.AND P0, PT, R23, RZ, PT ;  /* 0x000000ff1700720c */ /* 0x000fe20003f06270 */
[----:B------:R-:W-:Y:S01]  /*1800*/  IMAD.HI.U32 R23, R7, R26, RZ ;  /* 0x0000001a07177227 */ /* 0x000fe200078e00ff */
[----:B------:R-:W-:-:S02]  /*1810*/  ISETP.GE.AND P6, PT, R27, RZ, PT ;  /* 0x000000ff1b00720c */ /* 0x000fc40003fc6270 */
[----:B------:R-:W-:Y:S01]  /*1820*/  LOP3.LUT R27, R6, 0xa8, RZ, 0xfc, !PT ;  /* 0x000000a8061b7812 */ /* 0x000fe200078efcff */
[----:B------:R-:W-:Y:S02]  /*1830*/  IMAD.MOV R23, RZ, RZ, -R23 ;  /* 0x000000ffff177224 */ /* 0x000fe400078e0a17 */
[--C-:B------:R-:W-:Y:S01]  /*1840*/  @!P3 IMAD.IADD R22, R22, 0x1, -R5.reuse ;  /* 0x000000011616b824 */ /* 0x100fe200078e0a05 */
[----:B------:R-:W-:Y:S01]  /*1850*/  IABS R30, R27 ;  /* 0x0000001b001e7213 */ /* 0x000fe20000000000 */
[----:B------:R-:W-:Y:S01]  /*1860*/  @!P2 IMAD.IADD R21, R21, 0x1, -R5 ;  /* 0x000000011515a824 */ /* 0x000fe200078e0a05 */
[----:B------:R-:W-:Y:S01]  /*1870*/  ISETP.GE.AND P2, PT, R25, RZ, PT ;  /* 0x000000ff1900720c */ /* 0x000fe20003f46270 */
[C---:B------:R-:W-:Y:S01]  /*1880*/  IMAD R23, R5.reuse, R23, R26 ;  /* 0x0000001705177224 */ /* 0x040fe200078e021a */
[C---:B------:R-:W-:Y:S01]  /*1890*/  ISETP.GT.U32.AND P3, PT, R5.reuse, R22, PT ;  /* 0x000000160500720c */ /* 0x040fe20003f64070 */
[----:B------:R-:W-:Y:S01]  /*18a0*/  IMAD.MOV.U32 R26, RZ, RZ, R24 ;  /* 0x000000ffff1a7224 */ /* 0x000fe200078e0018 */
[----:B------:R-:W-:Y:S01]  /*18b0*/  ISETP.GT.U32.AND P1, PT, R5, R21, PT ;  /* 0x000000150500720c */ /* 0x000fe20003f24070 */
[----:B------:R-:W-:-:S04]  /*18c0*/  IMAD.HI.U32 R24, R7, R28, RZ ;  /* 0x0000001c07187227 */ /* 0x000fc800078e00ff */
[----:B------:R-:W-:Y:S02]  /*18d0*/  IMAD.MOV R24, RZ, RZ, -R24 ;  /* 0x000000ffff187224 */ /* 0x000fe400078e0a18 */
[----:B------:R-:W-:-:S04]  /*18e0*/  IMAD.HI.U32 R25, R7, R26, RZ ;  /* 0x0000001a07197227 */ /* 0x000fc800078e00ff */
[----:B------:R-:W-:Y:S01]  /*18f0*/  @!P5 IMAD.MOV R19, RZ, RZ, -R19 ;  /* 0x000000ffff13d224 */ /* 0x000fe200078e0a13 */
[C---:B------:R-:W-:Y:S01]  /*1900*/  ISETP.GT.U32.AND P5, PT, R5.reuse, R23, PT ;  /* 0x000000170500720c */ /* 0x040fe20003fa4070 */
[C---:B------:R-:W-:Y:S01]  /*1910*/  IMAD R24, R5.reuse, R24, R28 ;  /* 0x0000001805187224 */ /* 0x040fe200078e021c */
[----:B------:R-:W-:Y:S01]  /*1920*/  LOP3.LUT R28, R6, 0xa4, RZ, 0xfc, !PT ;  /* 0x000000a4061c7812 */ /* 0x000fe200078efcff */
[----:B------:R-:W-:Y:S02]  /*1930*/  IMAD.MOV R25, RZ, RZ, -R25 ;  /* 0x000000ffff197224 */ /* 0x000fe400078e0a19 */
[--C-:B------:R-:W-:Y:S01]  /*1940*/  @!P3 IMAD.IADD R22, R22, 0x1, -R5.reuse ;  /* 0x000000011616b824 */ /* 0x100fe200078e0a05 */
[----:B------:R-:W-:Y:S01]  /*1950*/  ISETP.GT.U32.AND P3, PT, R5, R24, PT ;  /* 0x000000180500720c */ /* 0x000fe20003f64070 */
[----:B------:R-:W-:Y:S01]  /*1960*/  @!P1 IMAD.IADD R21, R21, 0x1, -R5 ;  /* 0x0000000115159824 */ /* 0x000fe200078e0a05 */
[----:B------:R-:W-:Y:S01]  /*1970*/  IABS R32, R28 ;  /* 0x0000001c00207213 */ /* 0x000fe20000000000 */
[----:B------:R-:W-:Y:S01]  /*1980*/  IMAD R25, R5, R25, R26 ;  /* 0x0000001905197224 */ /* 0x000fe200078e021a */
[----:B------:R-:W-:Y:S01]  /*1990*/  ISETP.GE.AND P1, PT, R29, RZ, PT ;  /* 0x000000ff1d00720c */ /* 0x000fe20003f26270 */
[----:B------:R-:W-:Y:S01]  /*19a0*/  @!P4 IMAD.MOV R21, RZ, RZ, -R21 ;  /* 0x000000ffff15c224 */ /* 0x000fe200078e0a15 */
[----:B------:R-:W-:Y:S01]  /*19b0*/  LOP3.LUT R29, R6, 0xa0, RZ, 0xfc, !PT ;  /* 0x000000a0061d7812 */ /* 0x000fe200078efcff */
[----:B------:R-:W-:Y:S01]  /*19c0*/  @!P5 IMAD.IADD R23, R23, 0x1, -R5 ;  /* 0x000000011717d824 */ /* 0x000fe200078e0a05 */
[----:B------:R-:W-:Y:S01]  /*19d0*/  ISETP.GT.U32.AND P4, PT, R5, R25, PT ;  /* 0x000000190500720c */ /* 0x000fe20003f84070 */
[----:B------:R-:W-:Y:S01]  /*19e0*/  IMAD.HI.U32 R26, R7, R30, RZ ;  /* 0x0000001e071a7227 */ /* 0x000fe200078e00ff */
[----:B------:R-:W-:-:S02]  /*19f0*/  IABS R34, R29 ;  /* 0x0000001d00227213 */ /* 0x000fc40000000000 */
[----:B------:R-:W-:Y:S01]  /*1a00*/  ISETP.GT.U32.AND P5, PT, R5, R23, PT ;  /* 0x000000170500720c */ /* 0x000fe20003fa4070 */
[----:B------:R-:W-:Y:S02]  /*1a10*/  @!P3 IMAD.IADD R24, R24, 0x1, -R5 ;  /* 0x000000011818b824 */ /* 0x000fe400078e0a05 */
[----:B------:R-:W-:Y:S01]  /*1a20*/  @!P0 IMAD.MOV R22, RZ, RZ, -R22 ;  /* 0x000000ffff168224 */ /* 0x000fe200078e0a16 */
[----:B------:R-:W-:Y:S01]  /*1a30*/  ISETP.GE.AND P0, PT, R27, RZ, PT ;  /* 0x000000ff1b00720c */ /* 0x000fe20003f06270 */
[----:B------:R-:W-:Y:S01]  /*1a40*/  IMAD.MOV R26, RZ, RZ, -R26 ;  /* 0x000000ffff1a7224 */ /* 0x000fe200078e0a1a */
[----:B------:R-:W-:Y:S01]  /*1a50*/  ISETP.GT.U32.AND P3, PT, R5, R24, PT ;  /* 0x000000180500720c */ /* 0x000fe20003f64070 */
[----:B------:R-:W-:-:S04]  /*1a60*/  IMAD.HI.U32 R27, R7, R32, RZ ;  /* 0x00000020071b7227 */ /* 0x000fc800078e00ff */
[--C-:B------:R-:W-:Y:S02]  /*1a70*/  @!P4 IMAD.IADD R25, R25, 0x1, -R5.reuse ;  /* 0x000000011919c824 */ /* 0x100fe400078e0a05 */
[----:B------:R-:W-:Y:S01]  /*1a80*/  @!P5 IMAD.IADD R23, R23, 0x1, -R5 ;  /* 0x000000011717d824 */ /* 0x000fe200078e0a05 */
[----:B------:R-:W-:Y:S01]  /*1a90*/  ISETP.GE.AND P5, PT, R28, RZ, PT ;  /* 0x000000ff1c00720c */ /* 0x000fe20003fa6270 */
[C---:B------:R-:W-:Y:S01]  /*1aa0*/  IMAD R26, R5.reuse, R26, R30 ;  /* 0x0000001a051a7224 */ /* 0x040fe200078e021e */
[----:B------:R-:W-:Y:S01]  /*1ab0*/  ISETP.GT.U32.AND P4, PT, R5, R25, PT ;  /* 0x000000190500720c */ /* 0x000fe20003f84070 */
[----:B------:R-:W-:Y:S02]  /*1ac0*/  IMAD.MOV R27, RZ, RZ, -R27 ;  /* 0x000000ffff1b7224 */ /* 0x000fe400078e0a1b */
[----:B------:R-:W-:-:S04]  /*1ad0*/  IMAD.HI.U32 R28, R7, R34, RZ ;  /* 0x00000022071c7227 */ /* 0x000fc800078e00ff */
[--C-:B------:R-:W-:Y:S01]  /*1ae0*/  @!P3 IMAD.IADD R24, R24, 0x1, -R5.reuse ;  /* 0x000000011818b824 */ /* 0x100fe200078e0a05 */
[C---:B------:R-:W-:Y:S01]  /*1af0*/  ISETP.GT.U32.AND P3, PT, R5.reuse, R26, PT ;  /* 0x0000001a0500720c */ /* 0x040fe20003f64070 */
[C---:B------:R-:W-:Y:S02]  /*1b00*/  IMAD R27, R5.reuse, R27, R32 ;  /* 0x0000001b051b7224 */ /* 0x040fe400078e0220 */
[----:B------:R-:W-:Y:S02]  /*1b10*/  IMAD.MOV R28, RZ, RZ, -R28 ;  /* 0x000000ffff1c7224 */ /* 0x000fe400078e0a1c */
[----:B------:R-:W-:Y:S01]  /*1b20*/  @!P6 IMAD.MOV R24, RZ, RZ, -R24 ;  /* 0x000000ffff18e224 */ /* 0x000fe200078e0a18 */
[C---:B------:R-:W-:Y:S01]  /*1b30*/  ISETP.GT.U32.AND P6, PT, R5.reuse, R27, PT ;  /* 0x0000001b0500720c */ /* 0x040fe20003fc4070 */
[----:B------:R-:W-:Y:S01]  /*1b40*/  IMAD R28, R5, R28, R34 ;  /* 0x0000001c051c7224 */ /* 0x000fe200078e0222 */
[----:B------:R-:W-:Y:S01]  /*1b50*/  IABS R34, R33 ;  /* 0x0000002100227213 */ /* 0x000fe20000000000 */
[----:B------:R-:W-:-:S02]  /*1b60*/  @!P4 IMAD.IADD R25, R25, 0x1, -R5 ;  /* 0x000000011919c824 */ /* 0x000fc400078e0a05 */
[----:B------:R-:W-:Y:S01]  /*1b70*/  @!P2 IMAD.MOV R23, RZ, RZ, -R23 ;  /* 0x000000ffff17a224 */ /* 0x000fe200078e0a17 */
[----:B------:R-:W-:Y:S01]  /*1b80*/  ISETP.GE.AND P2, PT, R29, RZ, PT ;  /* 0x000000ff1d00720c */ /* 0x000fe20003f46270 */
[----:B------:R-:W-:Y:S01]  /*1b90*/  @!P1 IMAD.MOV R25, RZ, RZ, -R25 ;  /* 0x000000ffff199224 */ /* 0x000fe200078e0a19 */
[----:B------:R-:W-:Y:S01]  /*1ba0*/  ISETP.GT.U32.AND P1, PT, R5, R28, PT ;  /* 0x0000001c0500720c */ /* 0x000fe20003f24070 */
[----:B------:R-:W-:Y:S01]  /*1bb0*/  @!P3 IMAD.IADD R26, R26, 0x1, -R5 ;  /* 0x000000011a1ab824 */ /* 0x000fe200078e0a05 */
[----:B------:R-:W-:Y:S01]  /*1bc0*/  LOP3.LUT R29, R6, 0x98, RZ, 0xfc, !PT ;  /* 0x00000098061d7812 */ /* 0x000fe200078efcff */
[----:B------:R-:W-:-:S03]  /*1bd0*/  IMAD.HI.U32 R30, R7, R34, RZ ;  /* 0x00000022071e7227 */ /* 0x000fc600078e00ff */
[----:B------:R-:W-:Y:S01]  /*1be0*/  IABS R32, R29 ;  /* 0x0000001d00207213 */ /* 0x000fe20000000000 */
[----:B------:R-:W-:Y:S01]  /*1bf0*/  @!P6 IMAD.IADD R27, R27, 0x1, -R5 ;  /* 0x000000011b1be824 */ /* 0x000fe200078e0a05 */
[----:B------:R-:W-:Y:S01]  /*1c00*/  ISETP.GT.U32.AND P3, PT, R5, R26, PT ;  /* 0x0000001a0500720c */ /* 0x000fe20003f64070 */
[----:B------:R-:W-:Y:S01]  /*1c10*/  IMAD.MOV R30, RZ, RZ, -R30 ;  /* 0x000000ffff1e7224 */ /* 0x000fe200078e0a1e */
[----:B------:R-:W-:Y:S01]  /*1c20*/  ISETP.GE.AND P4, PT, R29, RZ, PT ;  /* 0x000000ff1d00720c */ /* 0x000fe20003f86270 */
[----:B------:R-:W-:Y:S01]  /*1c30*/  IMAD.HI.U32 R29, R7, R32, RZ ;  /* 0x00000020071d7227 */ /* 0x000fe200078e00ff */
[----:B------:R-:W-:-:S03]  /*1c40*/  ISETP.GT.U32.AND P6, PT, R5, R27, PT ;  /* 0x0000001b0500720c */ /* 0x000fc60003fc4070 */
[----:B------:R-:W-:Y:S02]  /*1c50*/  @!P1 IMAD.IADD R28, R28, 0x1, -R5 ;  /* 0x000000011c1c9824 */ /* 0x000fe400078e0a05 */
[----:B------:R-:W-:Y:S02]  /*1c60*/  IMAD.MOV R29, RZ, RZ, -R29 ;  /* 0x000000ffff1d7224 */ /* 0x000fe400078e0a1d */
[C---:B------:R-:W-:Y:S01]  /*1c70*/  IMAD R30, R5.reuse, R30, R34 ;  /* 0x0000001e051e7224 */ /* 0x040fe200078e0222 */
[C---:B------:R-:W-:Y:S01]  /*1c80*/  ISETP.GT.U32.AND P1, PT, R5.reuse, R28, PT ;  /* 0x0000001c0500720c */ /* 0x040fe20003f24070 */
[----:B------:R-:W-:Y:S01]  /*1c90*/  @!P3 IMAD.IADD R26, R26, 0x1, -R5 ;  /* 0x000000011a1ab824 */ /* 0x000fe200078e0a05 */
[----:B------:R-:W-:Y:S01]  /*1ca0*/  IABS R34, R39 ;  /* 0x0000002700227213 */ /* 0x000fe20000000000 */
[----:B------:R-:W-:Y:S01]  /*1cb0*/  IMAD R29, R5, R29, R32 ;  /* 0x0000001d051d7224 */ /* 0x000fe200078e0220 */
[----:B------:R-:W-:Y:S01]  /*1cc0*/  ISETP.GE.AND P3, PT, R33, RZ, PT ;  /* 0x000000ff2100720c */ /* 0x000fe20003f66270 */
[----:B------:R-:W-:-:S04]  /*1cd0*/  IMAD.HI.U32 R32, R7, R38, RZ ;  /* 0x0000002607207227 */ /* 0x000fc800078e00ff */
[--C-:B------:R-:W-:Y:S01]  /*1ce0*/  @!P6 IMAD.IADD R27, R27, 0x1, -R5.reuse ;  /* 0x000000011b1be824 */ /* 0x100fe200078e0a05 */
[C---:B------:R-:W-:Y:S01]  /*1cf0*/  ISETP.GT.U32.AND P6, PT, R5.reuse, R29, PT ;  /* 0x0000001d0500720c */ /* 0x040fe20003fc4070 */
[----:B------:R-:W-:Y:S01]  /*1d00*/  @!P0 IMAD.MOV R26, RZ, RZ, -R26 ;  /* 0x000000ffff1a8224 */ /* 0x000fe200078e0a1a */
[C---:B------:R-:W-:Y:S01]  /*1d10*/  ISETP.GT.U32.AND P0, PT, R5.reuse, R30, PT ;  /* 0x0000001e0500720c */ /* 0x040fe20003f04070 */
[----:B------:R-:W-:Y:S02]  /*1d20*/  IMAD.MOV R32, RZ, RZ, -R32 ;  /* 0x000000ffff207224 */ /* 0x000fe400078e0a20 */
[----:B------:R-:W-:Y:S02]  /*1d30*/  @!P1 IMAD.IADD R28, R28, 0x1, -R5 ;  /* 0x000000011c1c9824 */ /* 0x000fe400078e0a05 */
[----:B------:R-:W-:Y:S01]  /*1d40*/  IMAD R32, R5, R32, R38 ;  /* 0x0000002005207224 */ /* 0x000fe200078e0226 */
[----:B------:R-:W-:Y:S01]  /*1d50*/  IABS R38, R41 ;  /* 0x0000002900267213 */ /* 0x000fe20000000000 */
[----:B------:R-:W-:-:S02]  /*1d60*/  @!P2 IMAD.MOV R28, RZ, RZ, -R28 ;  /* 0x000000ffff1ca224 */ /* 0x000fc400078e0a1c */
[----:B------:R-:W-:Y:S01]  /*1d70*/  IMAD.HI.U32 R31, R7, R36, RZ ;  /* 0x00000024071f7227 */ /* 0x000fe200078e00ff */
[----:B------:R-:W-:-:S03]  /*1d80*/  ISETP.GT.U32.AND P2, PT, R5, R32, PT ;  /* 0x000000200500720c */ /* 0x000fc60003f44070 */
[--C-:B------:R-:W-:Y:S02]  /*1d90*/  @!P6 IMAD.IADD R29, R29, 0x1, -R5.reuse ;  /* 0x000000011d1de824 */ /* 0x100fe400078e0a05 */
[----:B------:R-:W-:Y:S02]  /*1da0*/  @!P0 IMAD.IADD R30, R30, 0x1, -R5 ;  /* 0x000000011e1e8824 */ /* 0x000fe400078e0a05 */
[----:B------:R-:W-:Y:S01]  /*1db0*/  IMAD.MOV R31, RZ, RZ, -R31 ;  /* 0x000000ffff1f7224 */ /* 0x000fe200078e0a1f */
[----:B------:R-:W-:Y:S01]  /*1dc0*/  ISETP.GT.U32.AND P6, PT, R5, R29, PT ;  /* 0x0000001d0500720c */ /* 0x000fe20003fc4070 */
[----:B------:R-:W-:Y:S01]  /*1dd0*/  IMAD.HI.U32 R33, R7, R34, RZ ;  /* 0x0000002207217227 */ /* 0x000fe200078e00ff */
[----:B------:R-:W-:-:S03]  /*1de0*/  ISETP.GT.U32.AND P0, PT, R5, R30, PT ;  /* 0x0000001e0500720c */ /* 0x000fc60003f04070 */
[C---:B------:R-:W-:Y:S01]  /*1df0*/  IMAD R31, R5.reuse, R31, R36 ;  /* 0x0000001f051f7224 */ /* 0x040fe200078e0224 */
[----:B------:R-:W-:Y:S01]  /*1e00*/  IABS R36, R40 ;  /* 0x0000002800247213 */ /* 0x000fe20000000000 */
[----:B------:R-:W-:Y:S02]  /*1e10*/  IMAD.MOV R33, RZ, RZ, -R33 ;  /* 0x000000ffff217224 */ /* 0x000fe400078e0a21 */
[----:B------:R-:W-:Y:S01]  /*1e20*/  @!P2 IMAD.IADD R32, R32, 0x1, -R5 ;  /* 0x000000012020a824 */ /* 0x000fe200078e0a05 */
[C---:B------:R-:W-:Y:S01]  /*1e30*/  ISETP.GT.U32.AND P1, PT, R5.reuse, R31, PT ;  /* 0x0000001f0500720c */ /* 0x040fe20003f24070 */
[C---:B------:R-:W-:Y:S02]  /*1e40*/  IMAD R33, R5.reuse, R33, R34 ;  /* 0x0000002105217224 */ /* 0x040fe400078e0222 */
[----:B------:R-:W-:Y:S01]  /*1e50*/  @!P5 IMAD.MOV R27, RZ, RZ, -R27 ;  /* 0x000000ffff1bd224 */ /* 0x000fe200078e0a1b */
[----:B------:R-:W-:Y:S01]  /*1e60*/  ISETP.GT.U32.AND P2, PT, R5, R32, PT ;  /* 0x000000200500720c */ /* 0x000fe20003f44070 */
[--C-:B------:R-:W-:Y:S01]  /*1e70*/  @!P6 IMAD.IADD R29, R29, 0x1, -R5.reuse ;  /* 0x000000011d1de824 */ /* 0x100fe200078e0a05 */
[----:B------:R-:W-:Y:S01]  /*1e80*/  ISETP.GE.AND P5, PT, R35, RZ, PT ;  /* 0x000000ff2300720c */ /* 0x000fe20003fa6270 */
[----:B------:R-:W-:Y:S01]  /*1e90*/  @!P0 IMAD.IADD R30, R30, 0x1, -R5 ;  /* 0x000000011e1e8824 */ /* 0x000fe200078e0a05 */
[----:B------:R-:W-:Y:S01]  /*1ea0*/  ISETP.GE.AND P6, PT, R37, RZ, PT ;  /* 0x000000ff2500720c */ /* 0x000fe20003fc6270 */
[----:B------:R-:W-:Y:S01]  /*1eb0*/  IMAD.HI.U32 R34, R7, R36, RZ ;  /* 0x0000002407227227 */ /* 0x000fe200078e00ff */
[----:B------:R-:W-:-:S02]  /*1ec0*/  ISETP.GT.U32.AND P0, PT, R5, R33, PT ;  /* 0x000000210500720c */ /* 0x000fc40003f04070 */
[----:B------:R-:W-:Y:S01]  /*1ed0*/  LOP3.LUT R37, R6, 0x74, RZ, 0xfc, !PT ;  /* 0x0000007406257812 */ /* 0x000fe200078efcff */
[----:B------:R-:W-:-:S03]  /*1ee0*/  IMAD.HI.U32 R35, R7, R38, RZ ;  /* 0x0000002607237227 */ /* 0x000fc600078e00ff */
[----:B------:R-:W-:Y:S01]  /*1ef0*/  IABS R42, R37 ;  /* 0x00000025002a7213 */ /* 0x000fe20000000000 */
[----:B------:R-:W-:Y:S02]  /*1f00*/  IMAD.MOV R34, RZ, RZ, -R34 ;  /* 0x000000ffff227224 */ /* 0x000fe400078e0a22 */
[----:B------:R-:W-:Y:S02]  /*1f10*/  IMAD.MOV R35, RZ, RZ, -R35 ;  /* 0x000000ffff237224 */ /* 0x000fe400078e0a23 */
[--C-:B------:R-:W-:Y:S02]  /*1f20*/  @!P1 IMAD.IADD R31, R31, 0x1, -R5.reuse ;  /* 0x000000011f1f9824 */ /* 0x100fe400078e0a05 */
[C---:B------:R-:W-:Y:S01]  /*1f30*/  IMAD R34, R5.reuse, R34, R36 ;  /* 0x0000002205227224 */ /* 0x040fe200078e0224 */
[----:B------:R-:W-:Y:S01]  /*1f40*/  LOP3.LUT R36, R6, 0x78, RZ, 0xfc, !PT ;  /* 0x0000007806247812 */ /* 0x000fe200078efcff */
[C---:B------:R-:W-:Y:S01]  /*1f50*/  IMAD R35, R5.reuse, R35, R38 ;  /* 0x0000002305237224 */ /* 0x040fe200078e0226 */
[C---:B------:R-:W-:Y:S01]  /*1f60*/  ISETP.GT.U32.AND P1, PT, R5.reuse, R31, PT ;  /* 0x0000001f0500720c */ /* 0x040fe20003f24070 */
[--C-:B------:R-:W-:Y:S01]  /*1f70*/  @!P2 IMAD.IADD R32, R32, 0x1, -R5.reuse ;  /* 0x000000012020a824 */ /* 0x100fe200078e0a05 */
[----:B------:R-:W-:Y:S01]  /*1f80*/  ISETP.GT.U32.AND P2, PT, R5, R34, PT ;  /* 0x000000220500720c */ /* 0x000fe20003f44070 */
[----:B------:R-:W-:Y:S01]  /*1f90*/  @!P0 IMAD.IADD R33, R33, 0x1, -R5 ;  /* 0x0000000121218824 */ /* 0x000fe200078e0a05 */
[----:B------:R-:W-:Y:S01]  /*1fa0*/  LOP3.LUT R38, R6, 0x70, RZ, 0xfc, !PT ;  /* 0x0000007006267812 */ /* 0x000fe200078efcff */
[----:B------:R-:W-:Y:S01]  /*1fb0*/  @!P6 IMAD.MOV R32, RZ, RZ, -R32 ;  /* 0x000000ffff20e224 */ /* 0x000fe200078e0a20 */
[C---:B------:R-:W-:Y:S01]  /*1fc0*/  ISETP.GT.U32.AND P6, PT, R5.reuse, R35, PT ;  /* 0x000000230500720c */ /* 0x040fe20003fc4070 */
[----:B------:R-:W-:Y:S01]  /*1fd0*/  @!P3 IMAD.MOV R30, RZ, RZ, -R30 ;  /* 0x000000ffff1eb224 */ /* 0x000fe200078e0a1e */
[----:B------:R-:W-:Y:S01]  /*1fe0*/  ISETP.GT.U32.AND P0, PT, R5, R33, PT ;  /* 0x000000210500720c */ /* 0x000fe20003f04070 */
[----:B------:R-:W-:Y:S01]  /*1ff0*/  @!P4 IMAD.MOV R29, RZ, RZ, -R29 ;  /* 0x000000ffff1dc224 */ /* 0x000fe200078e0a1d */
[----:B------:R-:W-:Y:S01]  /*2000*/  ISETP.GE.AND P3, PT, R40, RZ, PT ;  /* 0x000000ff2800720c */ /* 0x000fe20003f66270 */
[----:B------:R-:W-:Y:S01]  /*2010*/  IMAD R4, R4, UR4, RZ ;  /* 0x0000000404047c24 */ /* 0x000fe2000f8e02ff */
[----:B------:R-:W-:Y:S01]  /*2020*/  IABS R40, R36 ;  /* 0x0000002400287213 */ /* 0x000fe20000000000 */
[--C-:B------:R-:W-:Y:S01]  /*2030*/  @!P1 IMAD.IADD R31, R31, 0x1, -R5.reuse ;  /* 0x000000011f1f9824 */ /* 0x100fe200078e0a05 */
[----:B------:R-:W-:Y:S01]  /*2040*/  ISETP.GE.AND P4, PT, R39, RZ, PT ;  /* 0x000000ff2700720c */ /* 0x000fe20003f86270 */
[----:B------:R-:W-:Y:S01]  /*2050*/  @!P2 IMAD.IADD R34, R34, 0x1, -R5 ;  /* 0x000000012222a824 */ /* 0x000fe200078e0a05 */
[----:B------:R-:W-:Y:S01]  /*2060*/  ISETP.GE.AND P1, PT, R41, RZ, PT ;  /* 0x000000ff2900720c */ /* 0x000fe20003f26270 */
[----:B------:R-:W-:Y:S01]  /*2070*/  @!P5 IMAD.MOV R31, RZ, RZ, -R31 ;  /* 0x000000ffff1fd224 */ /* 0x000fe200078e0a1f */
[----:B------:R-:W-:Y:S01]  /*2080*/  ISETP.GE.AND P5, PT, R36, RZ, PT ;  /* 0x000000ff2400720c */ /* 0x000fe20003fa6270 */
[--C-:B------:R-:W-:Y:S01]  /*2090*/  @!P6 IMAD.IADD R35, R35, 0x1, -R5.reuse ;  /* 0x000000012323e824 */ /* 0x100fe200078e0a05 */
[----:B------:R-:W-:Y:S01]  /*20a0*/  ISETP.GT.U32.AND P2, PT, R5, R34, PT ;  /* 0x000000220500720c */ /* 0x000fe20003f44070 */
[----:B------:R-:W-:Y:S01]  /*20b0*/  @!P0 IMAD.IADD R33, R33, 0x1, -R5 ;  /* 0x0000000121218824 */ /* 0x000fe200078e0a05 */
[----:B------:R-:W-:Y:S01]  /*20c0*/  ISETP.GE.AND P0, PT, R37, RZ, PT ;  /* 0x000000ff2500720c */ /* 0x000fe20003f06270 */
[----:B------:R-:W-:Y:S01]  /*20d0*/  IMAD.HI.U32 R36, R7, R40, RZ ;  /* 0x0000002807247227 */ /* 0x000fe200078e00ff */
[----:B------:R-:W-:Y:S01]  /*20e0*/  ISETP.GT.U32.AND P6, PT, R5, R35, PT ;  /* 0x000000230500720c */ /* 0x000fe20003fc4070 */
[----:B------:R-:W-:Y:S01]  /*20f0*/  UIADD3 UR4, UR8, 0x4000, URZ ;  /* 0x0000400008047890 */ /* 0x000fe2000fffe03f */
[----:B------:R-:W-:Y:S01]  /*2100*/  LOP3.LUT R41, R6, 0x6c, RZ, 0xfc, !PT ;  /* 0x0000006c06297812 */ /* 0x000fe200078efcff */
[----:B------:R-:W-:-:S02]  /*2110*/  IMAD.HI.U32 R37, R7, R42, RZ ;  /* 0x0000002a07257227 */ /* 0x000fc400078e00ff */
[----:B------:R-:W-:Y:S01]  /*2120*/  USHF.R.U32.HI UR4, URZ, 0x4, UR4 ;  /* 0x000000043f047899 */ /* 0x000fe20008011604 */
[----:B------:R-:W-:Y:S01]  /*2130*/  IABS R39, R41 ;  /* 0x0000002900277213 */ /* 0x000fe20000000000 */
[----:B------:R-:W-:Y:S02]  /*2140*/  IMAD.MOV R36, RZ, RZ, -R36 ;  /* 0x000000ffff247224 */ /* 0x000fe400078e0a24 */
[----:B------:R-:W-:Y:S01]  /*2150*/  IMAD.MOV R37, RZ, RZ, -R37 ;  /* 0x000000ffff257224 */ /* 0x000fe200078e0a25 */
[----:B------:R-:W-:Y:S01]  /*2160*/  USGXT.U32 UR4, UR4, 0xe ;  /* 0x0000000e0404789a */ /* 0x000fe20008000000 */
[C---:B------:R-:W-:Y:S02]  /*2170*/  IMAD R36, R5.reuse, R36, R40 ;  /* 0x0000002405247224 */ /* 0x040fe400078e0228 */
[C---:B------:R-:W-:Y:S02]  /*2180*/  IMAD R37, R5.reuse, R37, R42 ;  /* 0x0000002505257224 */ /* 0x040fe400078e022a */
[--C-:B------:R-:W-:Y:S01]  /*2190*/  @!P2 IMAD.IADD R34, R34, 0x1, -R5.reuse ;  /* 0x000000012222a824 */ /* 0x100fe200078e0a05 */
[----:B------:R-:W-:Y:S01]  /*21a0*/  ISETP.GT.U32.AND P2, PT, R5, R36, PT ;  /* 0x000000240500720c */ /* 0x000fe20003f44070 */
[----:B------:R-:W-:Y:S01]  /*21b0*/  @!P6 IMAD.IADD R35, R35, 0x1, -R5 ;  /* 0x000000012323e824 */ /* 0x000fe200078e0a05 */
[----:B------:R-:W-:Y:S01]  /*21c0*/  ISETP.GT.U32.AND P6, PT, R5, R37, PT ;  /* 0x000000250500720c */ /* 0x000fe20003fc4070 */
[----:B------:R-:W-:Y:S01]  /*21d0*/  @!P4 IMAD.MOV R33, RZ, RZ, -R33 ;  /* 0x000000ffff21c224 */ /* 0x000fe200078e0a21 */
[----:B------:R-:W-:Y:S01]  /*21e0*/  ISETP.GE.AND P4, PT, R38, RZ, PT ;  /* 0x000000ff2600720c */ /* 0x000fe20003f86270 */
[----:B------:R-:W-:Y:S01]  /*21f0*/  IMAD.MOV.U32 R42, RZ, RZ, R39 ;  /* 0x000000ffff2a7224 */ /* 0x000fe200078e0027 */
[----:B------:R-:W-:Y:S01]  /*2200*/  IABS R38, R38 ;  /* 0x0000002600267213 */ /* 0x000fe20000000000 */
[----:B------:R-:W-:Y:S01]  /*2210*/  @!P1 IMAD.MOV R35, RZ, RZ, -R35 ;  /* 0x000000ffff239224 */ /* 0x000fe200078e0a23 */
[----:B------:R-:W-:Y:S01]  /*2220*/  ISETP.GE.AND P1, PT, R43, RZ, PT ;  /* 0x000000ff2b00720c */ /* 0x000fe20003f26270 */
[----:B------:R-:W-:Y:S01]  /*2230*/  IMAD.HI.U32 R39, R7, R42, RZ ;  /* 0x0000002a07277227 */ /* 0x000fe200078e00ff */
[----:B------:R-:W-:-:S03]  /*2240*/  LOP3.LUT R43, R6, 0x64, RZ, 0xfc, !PT ;  /* 0x00000064062b7812 */ /* 0x000fc600078efcff */
[----:B------:R-:W-:Y:S01]  /*2250*/  IMAD.MOV.U32 R40, RZ, RZ, R38 ;  /* 0x000000ffff287224 */ /* 0x000fe200078e0026 */
[----:B------:R-:W-:Y:S01]  /*2260*/  IABS R46, R43 ;  /* 0x0000002b002e7213 */ /* 0x000fe20000000000 */
[--C-:B------:R-:W-:Y:S02]  /*2270*/  @!P2 IMAD.IADD R36, R36, 0x1, -R5.reuse ;  /* 0x000000012424a824 */ /* 0x100fe400078e0a05 */
[----:B------:R-:W-:Y:S02]  /*2280*/  @!P6 IMAD.IADD R37, R37, 0x1, -R5 ;  /* 0x000000012525e824 */ /* 0x000fe400078e0a05 */
[----:B------:R-:W-:Y:S01]  /*2290*/  IMAD.HI.U32 R38, R7, R40, RZ ;  /* 0x0000002807267227 */ /* 0x000fe200078e00ff */
[C---:B------:R-:W-:Y:S02]  /*22a0*/  ISETP.GT.U32.AND P2, PT, R5.reuse, R36, PT ;  /* 0x000000240500720c */ /* 0x040fe40003f44070 */
[----:B------:R-:W-:Y:S01]  /*22b0*/  ISETP.GT.U32.AND P6, PT, R5, R37, PT ;  /* 0x000000250500720c */ /* 0x000fe20003fc4070 */
[----:B------:R-:W-:-:S02]  /*22c0*/  IMAD.MOV R38, RZ, RZ, -R38 ;  /* 0x000000ffff267224 */ /* 0x000fc400078e0a26 */
[----:B------:R-:W-:Y:S02]  /*22d0*/  IMAD.MOV R39, RZ, RZ, -R39 ;  /* 0x000000ffff277224 */ /* 0x000fe400078e0a27 */
[----:B------:R-:W-:Y:S02]  /*22e0*/  IMAD R38, R5, R38, R40 ;  /* 0x0000002605267224 */ /* 0x000fe400078e0228 */
[----:B------:R-:W-:-:S04]  /*22f0*/  IMAD.HI.U32 R40, R7, R44, RZ ;  /* 0x0000002c07287227 */ /* 0x000fc800078e00ff */
[C---:B------:R-:W-:Y:S02]  /*2300*/  IMAD R39, R5.reuse, R39, R42 ;  /* 0x0000002705277224 */ /* 0x040fe400078e022a */
[----:B------:R-:W-:Y:S02]  /*2310*/  IMAD.MOV R40, RZ, RZ, -R40 ;  /* 0x000000ffff287224 */ /* 0x000fe400078e0a28 */
[--C-:B------:R-:W-:Y:S01]  /*2320*/  @!P2 IMAD.IADD R36, R36, 0x1, -R5.reuse ;  /* 0x000000012424a824 */ /* 0x100fe200078e0a05 */
[C---:B------:R-:W-:Y:S01]  /*2330*/  ISETP.GT.U32.AND P2, PT, R5.reuse, R38, PT ;  /* 0x000000260500720c */ /* 0x040fe20003f44070 */
[----:B------:R-:W-:Y:S01]  /*2340*/  IMAD R40, R5, R40, R44 ;  /* 0x0000002805287224 */ /* 0x000fe200078e022c */
[----:B------:R-:W-:Y:S01]  /*2350*/  IABS R44, R49 ;  /* 0x00000031002c7213 */ /* 0x000fe20000000000 */
[----:B------:R-:W-:Y:S01]  /*2360*/  @!P6 IMAD.IADD R37, R37, 0x1, -R5 ;  /* 0x000000012525e824 */ /* 0x000fe200078e0a05 */
[C---:B------:R-:W-:Y:S01]  /*2370*/  ISETP.GT.U32.AND P6, PT, R5.reuse, R39, PT ;  /* 0x000000270500720c */ /* 0x040fe20003fc4070 */
[----:B------:R-:W-:Y:S01]  /*2380*/  @!P5 IMAD.MOV R36, RZ, RZ, -R36 ;  /* 0x000000ffff24d224 */ /* 0x000fe200078e0a24 */
[----:B------:R-:W-:Y:S01]  /*2390*/  ISETP.GT.U32.AND P5, PT, R5, R40, PT ;  /* 0x000000280500720c */ /* 0x000fe20003fa4070 */
[----:B------:R-:W-:-:S04]  /*23a0*/  IMAD.HI.U32 R42, R7, R48, RZ ;  /* 0x00000030072a7227 */ /* 0x000fc800078e00ff */
[----:B------:R-:W-:Y:S02]  /*23b0*/  IMAD.MOV R42, RZ, RZ, -R42 ;  /* 0x000000ffff2a7224 */ /* 0x000fe400078e0a2a */
[----:B------:R-:W-:Y:S01]  /*23c0*/  @!P2 IMAD.IADD R38, R38, 0x1, -R5 ;  /* 0x000000012626a824 */ /* 0x000fe200078e0a05 */
[----:B------:R-:W-:Y:S01]  /*23d0*/  ISETP.GE.AND P2, PT, R43, RZ, PT ;  /* 0x000000ff2b00720c */ /* 0x000fe20003f46270 */
[----:B------:R-:W-:-:S04]  /*23e0*/  IMAD.HI.U32 R43, R7, R44, RZ ;  /* 0x0000002c072b7227 */ /* 0x000fc800078e00ff */
[--C-:B------:R-:W-:Y:S02]  /*23f0*/  @!P6 IMAD.IADD R39, R39, 0x1, -R5.reuse ;  /* 0x000000012727e824 */ /* 0x100fe400078e0a05 */
[----:B------:R-:W-:Y:S02]  /*2400*/  @!P5 IMAD.IADD R40, R40, 0x1, -R5 ;  /* 0x000000012828d824 */ /* 0x000fe400078e0a05 */
[----:B------:R-:W-:Y:S01]  /*2410*/  @!P3 IMAD.MOV R34, RZ, RZ, -R34 ;  /* 0x000000ffff22b224 */ /* 0x000fe200078e0a22 */
[C---:B------:R-:W-:Y:S01]  /*2420*/  ISETP.GT.U32.AND P6, PT, R5.reuse, R39, PT ;  /* 0x000000270500720c */ /* 0x040fe20003fc4070 */
[----:B------:R-:W-:Y:S01]  /*2430*/  @!P0 IMAD.MOV R37, RZ, RZ, -R37 ;  /* 0x000000ffff258224 */ /* 0x000fe200078e0a25 */
[C---:B------:R-:W-:Y:S01]  /*2440*/  ISETP.GT.U32.AND P5, PT, R5.reuse, R40, PT ;  /* 0x000000280500720c */ /* 0x040fe20003fa4070 */
[----:B------:R-:W-:Y:S01]  /*2450*/  IMAD R42, R5, R42, R48 ;  /* 0x0000002a052a7224 */ /* 0x000fe200078e0230 */
[----:B------:R-:W-:Y:S01]  /*2460*/  ISETP.GE.AND P3, PT, R41, RZ, PT ;  /* 0x000000ff2900720c */ /* 0x000fe20003f66270 */
[----:B------:R-:W-:Y:S01]  /*2470*/  IMAD.MOV R43, RZ, RZ, -R43 ;  /* 0x000000ffff2b7224 */ /* 0x000fe200078e0a2b */
[----:B------:R-:W-:Y:S01]  /*2480*/  ISETP.GT.U32.AND P0, PT, R5, R38, PT ;  /* 0x000000260500720c */ /* 0x000fe20003f04070 */
[----:B------:R-:W-:Y:S01]  /*2490*/  IMAD.HI.U32 R41, R7, R46, RZ ;  /* 0x0000002e07297227 */ /* 0x000fe200078e00ff */
[----:B------:R-:W-:-:S03]  /*24a0*/  IABS R48, R51 ;  /* 0x0000003300307213 */ /* 0x000fc60000000000 */
[----:B------:R-:W-:Y:S02]  /*24b0*/  IMAD R43, R5, R43, R44 ;  /* 0x0000002b052b7224 */ /* 0x000fe400078e022c */
[----:B------:R-:W-:Y:S01]  /*24c0*/  @!P6 IMAD.IADD R39, R39, 0x1, -R5 ;  /* 0x000000012727e824 */ /* 0x000fe200078e0a05 */
[C---:B------:R-:W-:Y:S01]  /*24d0*/  ISETP.GT.U32.AND P6, PT, R5.reuse, R42, PT ;  /* 0x0000002a0500720c */ /* 0x040fe20003fc4070 */
[----:B------:R-:W-:Y:S02]  /*24e0*/  IMAD.MOV R41, RZ, RZ, -R41 ;  /* 0x000000ffff297224 */ /* 0x000fe400078e0a29 */
[--C-:B------:R-:W-:Y:S01]  /*24f0*/  @!P5 IMAD.IADD R40, R40, 0x1, -R5.reuse ;  /* 0x000000012828d824 */ /* 0x100fe200078e0a05 */
[C---:B------:R-:W-:Y:S01]  /*2500*/  ISETP.GT.U32.AND P5, PT, R5.reuse, R43, PT ;  /* 0x0000002b0500720c */ /* 0x040fe20003fa4070 */
[----:B------:R-:W-:Y:S02]  /*2510*/  IMAD R41, R5, R41, R46 ;  /* 0x0000002905297224 */ /* 0x000fe400078e022e */
[----:B------:R-:W-:-:S02]  /*2520*/  @!P0 IMAD.IADD R38, R38, 0x1, -R5 ;  /* 0x0000000126268824 */ /* 0x000fc400078e0a05 */
[----:B------:R-:W-:Y:S01]  /*2530*/  IMAD.HI.U32 R44, R7, R48, RZ ;  /* 0x00000030072c7227 */ /* 0x000fe200078e00ff */
[----:B------:R-:W-:-:S03]  /*2540*/  ISETP.GT.U32.AND P0, PT, R5, R41, PT ;  /* 0x000000290500720c */ /* 0x000fc60003f04070 */
[--C-:B------:R-:W-:Y:S01]  /*2550*/  @!P6 IMAD.IADD R42, R42, 0x1, -R5.reuse ;  /* 0x000000012a2ae824 */ /* 0x100fe200078e0a05 */
[----:B------:R-:W-:Y:S01]  /*2560*/  ISETP.GE.AND P6, PT, R49, RZ, PT ;  /* 0x000000ff3100720c */ /* 0x000fe20003fc6270 */
[----:B------:R-:W-:Y:S01]  /*2570*/  @!P4 IMAD.MOV R38, RZ, RZ, -R38 ;  /* 0x000000ffff26c224 */ /* 0x000fe200078e0a26 */
[----:B------:R-:W-:Y:S01]  /*2580*/  ISETP.GE.AND P4, PT, R47, RZ, PT ;  /* 0x000000ff2f00720c */ /* 0x000fe20003f86270 */
[----:B------:R-:W-:Y:S01]  /*2590*/  @!P5 IMAD.IADD R43, R43, 0x1, -R5 ;  /* 0x000000012b2bd824 */ /* 0x000fe200078e0a05 */
[----:B------:R-:W-:Y:S01]  /*25a0*/  ISETP.GT.U32.AND P5, PT, R5, R42, PT ;  /* 0x0000002a0500720c */ /* 0x000fe20003fa4070 */
[----:B------:R-:W-:-:S04]  /*25b0*/  IMAD.HI.U32 R47, R7, R52, RZ ;  /* 0x00000034072f7227 */ /* 0x000fc800078e00ff */
[----:B------:R-:W-:Y:S02]  /*25c0*/  IMAD.MOV R44, RZ, RZ, -R44 ;  /* 0x000000ffff2c7224 */ /* 0x000fe400078e0a2c */
[----:B------:R-:W-:Y:S02]  /*25d0*/  @!P0 IMAD.IADD R41, R41, 0x1, -R5 ;  /* 0x0000000129298824 */ /* 0x000fe400078e0a05 */
[----:B------:R-:W-:Y:S02]  /*25e0*/  IMAD.MOV R47, RZ, RZ, -R47 ;  /* 0x000000ffff2f7224 */ /* 0x000fe400078e0a2f */
[C---:B------:R-:W-:Y:S01]  /*25f0*/  IMAD R44, R5.reuse, R44, R48 ;  /* 0x0000002c052c7224 */ /* 0x040fe200078e0230 */
[C---:B------:R-:W-:Y:S01]  /*2600*/  ISETP.GT.U32.AND P0, PT, R5.reuse, R41, PT ;  /* 0x000000290500720c */ /* 0x040fe20003f04070 */
[----:B------:R-:W-:Y:S01]  /*2610*/  IMAD R48, R5, R47, R52 ;  /* 0x0000002f05307224 */ /* 0x000fe200078e0234 */
[----:B------:R-:W-:Y:S01]  /*2620*/  IABS R52, R55 ;  /* 0x0000003700347213 */ /* 0x000fe20000000000 */
[----:B------:R-:W-:-:S02]  /*2630*/  @!P5 IMAD.IADD R42, R42, 0x1, -R5 ;  /* 0x000000012a2ad824 */ /* 0x000fc400078e0a05 */
[----:B------:R-:W-:Y:S01]  /*2640*/  IMAD.HI.U32 R46, R7, R50, RZ ;  /* 0x00000032072e7227 */ /* 0x000fe200078e00ff */
[----:B------:R-:W-:-:S03]  /*2650*/  ISETP.GT.U32.AND P5, PT, R5, R48, PT ;  /* 0x000000300500720c */ /* 0x000fc60003fa4070 */
[----:B------:R-:W-:Y:S01]  /*2660*/  @!P1 IMAD.MOV R40, RZ, RZ, -R40 ;  /* 0x000000ffff289224 */ /* 0x000fe200078e0a28 */
[----:B------:R-:W-:Y:S01]  /*2670*/  ISETP.GE.AND P1, PT, R51, RZ, PT ;  /* 0x000000ff3300720c */ /* 0x000fe20003f26270 */
[----:B------:R-:W-:Y:S01]  /*2680*/  IMAD.MOV R46, RZ, RZ, -R46 ;  /* 0x000000ffff2e7224 */ /* 0x000fe200078e0a2e */
[----:B------:R-:W-:Y:S01]  /*2690*/  LOP3.LUT R51, R6, 0x48, RZ, 0xfc, !PT ;  /* 0x0000004806337812 */ /* 0x000fe200078efcff */
[----:B------:R-:W-:Y:S01]  /*26a0*/  @!P0 IMAD.IADD R41, R41, 0x1, -R5 ;  /* 0x0000000129298824 */ /* 0x000fe200078e0a05 */
[C---:B------:R-:W-:Y:S01]  /*26b0*/  ISETP.GT.U32.AND P0, PT, R5.reuse, R44, PT ;  /* 0x0000002c0500720c */ /* 0x040fe20003f04070 */
[C---:B------:R-:W-:Y:S01]  /*26c0*/  IMAD R46, R5.reuse, R46, R50 ;  /* 0x0000002e052e7224 */ /* 0x040fe200078e0232 */
[----:B------:R-:W-:Y:S01]  /*26d0*/  IABS R50, R51 ;  /* 0x0000003300327213 */ /* 0x000fe20000000000 */
[----:B------:R-:W-:Y:S02]  /*26e0*/  @!P2 IMAD.MOV R41, RZ, RZ, -R41 ;  /* 0x000000ffff29a224 */ /* 0x000fe400078e0a29 */
[----:B------:R-:W-:Y:S01]  /*26f0*/  @!P5 IMAD.IADD R48, R48, 0x1, -R5 ;  /* 0x000000013030d824 */ /* 0x000fe200078e0a05 */
[----:B------:R-:W-:Y:S01]  /*2700*/  ISETP.GT.U32.AND P2, PT, R5, R46, PT ;  /* 0x0000002e0500720c */ /* 0x000fe20003f44070 */
[----:B------:R-:W-:-:S04]  /*2710*/  IMAD.HI.U32 R47, R7, R50, RZ ;  /* 0x00000032072f7227 */ /* 0x000fc800078e00ff */
[----:B------:R-:W-:Y:S01]  /*2720*/  @!P3 IMAD.MOV R39, RZ, RZ, -R39 ;  /* 0x000000ffff27b224 */ /* 0x000fe200078e0a27 */
[C---:B------:R-:W-:Y:S01]  /*2730*/  ISETP.GT.U32.AND P3, PT, R5.reuse, R43, PT ;  /* 0x0000002b0500720c */ /* 0x040fe20003f64070 */
[----:B------:R-:W-:Y:S01]  /*2740*/  @!P4 IMAD.MOV R42, RZ, RZ, -R42 ;  /* 0x000000ffff2ac224 */ /* 0x000fe200078e0a2a */
[----:B------:R-:W-:Y:S01]  /*2750*/  ISETP.GT.U32.AND P4, PT, R5, R48, PT ;  /* 0x000000300500720c */ /* 0x000fe20003f84070 */
[----:B------:R-:W-:Y:S02]  /*2760*/  IMAD.MOV R49, RZ, RZ, -R47 ;  /* 0x000000ffff317224 */ /* 0x000fe400078e0a2f */
[----:B------:R-:W-:-:S04]  /*2770*/  IMAD.HI.U32 R47, R7, R52, RZ ;  /* 0x00000034072f7227 */ /* 0x000fc800078e00ff */
[----:B------:R-:W-:Y:S01]  /*2780*/  @!P0 IMAD.IADD R44, R44, 0x1, -R5 ;  /* 0x000000012c2c8824 */ /* 0x000fe200078e0a05 */
[----:B------:R-:W-:Y:S01]  /*2790*/  ISETP.GE.AND P0, PT, R54, RZ, PT ;  /* 0x000000ff3600720c */ /* 0x000fe20003f06270 */
[----:B------:R-:W-:Y:S02]  /*27a0*/  IMAD.MOV R47, RZ, RZ, -R47 ;  /* 0x000000ffff2f7224 */ /* 0x000fe400078e0a2f */
[--C-:B------:R-:W-:Y:S01]  /*27b0*/  @!P2 IMAD.IADD R46, R46, 0x1, -R5.reuse ;  /* 0x000000012e2ea824 */ /* 0x100fe200078e0a05 */
[C---:B------:R-:W-:Y:S01]  /*27c0*/  ISETP.GT.U32.AND P2, PT, R5.reuse, R44, PT ;  /* 0x0000002c0500720c */ /* 0x040fe20003f44070 */
[----:B------:R-:W-:Y:S02]  /*27d0*/  IMAD R52, R5, R47, R52 ;  /* 0x0000002f05347224 */ /* 0x000fe400078e0234 */
[--C-:B------:R-:W-:Y:S01]  /*27e0*/  @!P3 IMAD.IADD R43, R43, 0x1, -R5.reuse ;  /* 0x000000012b2bb824 */ /* 0x100fe200078e0a05 */
[----:B------:R-:W-:Y:S01]  /*27f0*/  ISETP.GE.AND P3, PT, R53, RZ, PT ;  /* 0x000000ff3500720c */ /* 0x000fe20003f66270 */
[----:B------:R-:W-:Y:S01]  /*2800*/  @!P4 IMAD.IADD R48, R48, 0x1, -R5 ;  /* 0x000000013030c824 */ /* 0x000fe200078e0a05 */
[----:B------:R-:W-:Y:S01]  /*2810*/  LOP3.LUT R53, R6, 0x40, RZ, 0xfc, !PT ;  /* 0x0000004006357812 */ /* 0x000fe200078efcff */
[C---:B------:R-:W-:Y:S01]  /*2820*/  IMAD R50, R5.reuse, R49, R50 ;  /* 0x0000003105327224 */ /* 0x040fe200078e0232 */
[C---:B------:R-:W-:Y:S01]  /*2830*/  ISETP.GT.U32.AND P5, PT, R5.reuse, R46, PT ;  /* 0x0000002e0500720c */ /* 0x040fe20003fa4070 */
[----:B------:R-:W-:Y:S01]  /*2840*/  @!P6 IMAD.MOV R43, RZ, RZ, -R43 ;  /* 0x000000ffff2be224 */ /* 0x000fe200078e0a2b */
[C---:B------:R-:W-:Y:S01]  /*2850*/  ISETP.GT.U32.AND P4, PT, R5.reuse, R52, PT ;  /* 0x000000340500720c */ /* 0x040fe20003f84070 */
[----:B------:R-:W-:Y:S01]  /*2860*/  IMAD.MOV.U32 R60, RZ, RZ, R48 ;  /* 0x000000ffff3c7224 */ /* 0x000fe200078e0030 */
[----:B------:R-:W-:Y:S01]  /*2870*/  IABS R54, R53 ;  /* 0x0000003500367213 */ /* 0x000fe20000000000 */
[----:B------:R-:W-:Y:S01]  /*2880*/  @!P2 IMAD.IADD R44, R44, 0x1, -R5 ;  /* 0x000000012c2ca824 */ /* 0x000fe200078e0a05 */
[----:B------:R-:W-:Y:S01]  /*2890*/  ISETP.GT.U32.AND P6, PT, R5, R50, PT ;  /* 0x000000320500720c */ /* 0x000fe20003fc4070 */
[----:B------:R-:W-:Y:S01]  /*28a0*/  @!P0 IMAD.MOV R60, RZ, RZ, -R60 ;  /* 0x000000ffff3c8224 */ /* 0x000fe200078e0a3c */
[----:B------:R-:W-:Y:S01]  /*28b0*/  LOP3.LUT R49, R6, 0x38, RZ, 0xfc, !PT ;  /* 0x0000003806317812 */ /* 0x000fe200078efcff */
[----:B------:R-:W-:Y:S01]  /*28c0*/  IMAD.HI.U32 R47, R7, R54, RZ ;  /* 0x00000036072f7227 */ /* 0x000fe200078e00ff */
[----:B------:R-:W-:-:S02]  /*28d0*/  ISETP.GE.AND P2, PT, R51, RZ, PT ;  /* 0x000000ff3300720c */ /* 0x000fc40003f46270 */
[----:B------:R-:W-:Y:S01]  /*28e0*/  IABS R62, R49 ;  /* 0x00000031003e7213 */ /* 0x000fe20000000000 */
[----:B------:R-:W-:Y:S01]  /*28f0*/  @!P5 IMAD.IADD R46, R46, 0x1, -R5 ;  /* 0x000000012e2ed824 */ /* 0x000fe200078e0a05 */
[----:B------:R-:W-:Y:S01]  /*2900*/  LOP3.LUT R51, R6, 0x34, RZ, 0xfc, !PT ;  /* 0x0000003406337812 */ /* 0x000fe200078efcff */
[----:B------:R-:W-:Y:S01]  /*2910*/  IMAD.MOV R47, RZ, RZ, -R47 ;  /* 0x000000ffff2f7224 */ /* 0x000fe200078e0a2f */
[----:B------:R-:W-:Y:S01]  /*2920*/  ISETP.GE.AND P0, PT, R49, RZ, PT ;  /* 0x000000ff3100720c */ /* 0x000fe20003f06270 */
[----:B------:R-:W-:Y:S01]  /*2930*/  IMAD.MOV.U32 R56, RZ, RZ, R44 ;  /* 0x000000ffff387224 */ /* 0x000fe200078e002c */
[----:B------:R-:W-:Y:S01]  /*2940*/  IABS R64, R51 ;  /* 0x0000003300407213 */ /* 0x000fe20000000000 */
[----:B------:R-:W-:Y:S01]  /*2950*/  @!P4 IMAD.IADD R52, R52, 0x1, -R5 ;  /* 0x000000013434c824 */ /* 0x000fe200078e0a05 */
[----:B------:R-:W-:Y:S01]  /*2960*/  LOP3.LUT R49, R6, 0x2c, RZ, 0xfc, !PT ;  /* 0x0000002c06317812 */ /* 0x000fe200078efcff */
[----:B------:R-:W-:Y:S01]  /*2970*/  IMAD R54, R5, R47, R54 ;  /* 0x0000002f05367224 */ /* 0x000fe200078e0236 */
[----:B------:R-:W-:Y:S01]  /*2980*/  ISETP.GE.AND P5, PT, R55, RZ, PT ;  /* 0x000000ff3700720c */ /* 0x000fe20003fa6270 */
[----:B------:R-:W-:Y:S01]  /*2990*/  @!P1 IMAD.MOV R56, RZ, RZ, -R56 ;  /* 0x000000ffff389224 */ /* 0x000fe200078e0a38 */
[----:B------:R-:W-:Y:S01]  /*29a0*/  ISETP.GT.U32.AND P1, PT, R5, R52, PT ;  /* 0x000000340500720c */ /* 0x000fe20003f24070 */
[----:B------:R-:W-:-:S02]  /*29b0*/  IMAD.MOV.U32 R58, RZ, RZ, R46 ;  /* 0x000000ffff3a7224 */ /* 0x000fc400078e002e */
[----:B------:R-:W-:-:S04]  /*29c0*/  IMAD.HI.U32 R44, R7, R62, RZ ;  /* 0x0000003e072c7227 */ /* 0x000fc800078e00ff */
[----:B------:R-:W-:Y:S01]  /*29d0*/  @!P3 IMAD.MOV R58, RZ, RZ, -R58 ;  /* 0x000000ffff3ab224 */ /* 0x000fe200078e0a3a */
[----:B------:R-:W-:Y:S01]  /*29e0*/  ISETP.GT.U32.AND P3, PT, R5, R54, PT ;  /* 0x000000360500720c */ /* 0x000fe20003f64070 */
[--C-:B------:R-:W-:Y:S01]  /*29f0*/  @!P6 IMAD.IADD R50, R50, 0x1, -R5.reuse ;  /* 0x000000013232e824 */ /* 0x100fe200078e0a05 */
[----:B------:R-:W-:Y:S01]  /*2a00*/  ISETP.GE.AND P6, PT, R53, RZ, PT ;  /* 0x000000ff3500720c */ /* 0x000fe20003fc6270 */
[----:B------:R-:W-:Y:S01]  /*2a10*/  IMAD.MOV R44, RZ, RZ, -R44 ;  /* 0x000000ffff2c7224 */ /* 0x000fe200078e0a2c */
[----:B------:R-:W-:Y:S01]  /*2a20*/  LOP3.LUT R53, R6, 0x30, RZ, 0xfc, !PT ;  /* 0x0000003006357812 */ /* 0x000fe200078efcff */
[----:B------:R-:W-:Y:S01]  /*2a30*/  @!P1 IMAD.IADD R52, R52, 0x1, -R5 ;  /* 0x0000000134349824 */ /* 0x000fe200078e0a05 */
[C---:B------:R-:W-:Y:S01]  /*2a40*/  ISETP.GT.U32.AND P4, PT, R5.reuse, R50, PT ;  /* 0x000000320500720c */ /* 0x040fe20003f84070 */
[----:B------:R-:W-:Y:S01]  /*2a50*/  IMAD R44, R5, R44, R62 ;  /* 0x0000002c052c7224 */ /* 0x000fe200078e023e */
[----:B------:R-:W-:Y:S01]  /*2a60*/  IABS R48, R53 ;  /* 0x0000003500307213 */ /* 0x000fe20000000000 */
[----:B------:R-:W-:-:S03]  /*2a70*/  IMAD.HI.U32 R46, R7, R64, RZ ;  /* 0x00000040072e7227 */ /* 0x000fc600078e00ff */
[----:B------:R-:W-:Y:S01]  /*2a80*/  ISETP.GT.U32.AND P1, PT, R5, R44, PT ;  /* 0x0000002c0500720c */ /* 0x000fe20003f24070 */
[----:B------:R-:W-:Y:S02]  /*2a90*/  @!P3 IMAD.IADD R54, R54, 0x1, -R5 ;  /* 0x000000013636b824 */ /* 0x000fe400078e0a05 */
[----:B------:R-:W-:Y:S02]  /*2aa0*/  IMAD.MOV R46, RZ, RZ, -R46 ;  /* 0x000000ffff2e7224 */ /* 0x000fe400078e0a2e */
[----:B------:R-:W-:Y:S01]  /*2ab0*/  IMAD.HI.U32 R47, R7, R48, RZ ;  /* 0x00000030072f7227 */ /* 0x000fe200078e00ff */
[----:B------:R-:W-:-:S03]  /*2ac0*/  ISETP.GT.U32.AND P3, PT, R5, R54, PT ;  /* 0x000000360500720c */ /* 0x000fc60003f64070 */
[--C-:B------:R-:W-:Y:S01]  /*2ad0*/  @!P4 IMAD.IADD R50, R50, 0x1, -R5.reuse ;  /* 0x000000013232c824 */ /* 0x100fe200078e0a05 */
[----:B------:R-:W-:Y:S01]  /*2ae0*/  ISETP.GE.AND P4, PT, R51, RZ, PT ;  /* 0x000000ff3300720c */ /* 0x000fe20003f86270 */
[C---:B------:R-:W-:Y:S01]  /*2af0*/  IMAD R46, R5.reuse, R46, R64 ;  /* 0x0000002e052e7224 */ /* 0x040fe200078e0240 */
[----:B------:R-:W-:Y:S01]  /*2b00*/  LOP3.LUT R51, R6, 0x28, RZ, 0xfc, !PT ;  /* 0x0000002806337812 */ /* 0x000fe200078efcff */
[----:B------:R-:W-:Y:S01]  /*2b10*/  IMAD.MOV.U32 R62, RZ, RZ, R50 ;  /* 0x000000ffff3e7224 */ /* 0x000fe200078e0032 */
[----:B------:R-:W-:Y:S01]  /*2b20*/  IABS R50, R49 ;  /* 0x0000003100327213 */ /* 0x000fe20000000000 */
[----:B------:R-:W-:Y:S02]  /*2b30*/  @!P1 IMAD.IADD R44, R44, 0x1, -R5 ;  /* 0x000000012c2c9824 */ /* 0x000fe400078e0a05 */
[----:B------:R-:W-:Y:S02]  /*2b40*/  IMAD.MOV R47, RZ, RZ, -R47 ;  /* 0x000000ffff2f7224 */ /* 0x000fe400078e0a2f */
[----:B------:R-:W-:Y:S01]  /*2b50*/  @!P2 IMAD.MOV R62, RZ, RZ, -R62 ;  /* 0x000000ffff3ea224 */ /* 0x000fe200078e0a3e */
[C---:B------:R-:W-:Y:S01]  /*2b60*/  ISETP.GT.U32.AND P2, PT, R5.reuse, R46, PT ;  /* 0x0000002e0500720c */ /* 0x040fe20003f44070 */
[C---:B------:R-:W-:Y:S01]  /*2b70*/  IMAD R48, R5.reuse, R47, R48 ;  /* 0x0000002f05307224 */ /* 0x040fe200078e0230 */
[----:B------:R-:W-:Y:S01]  /*2b80*/  ISETP.GT.U32.AND P1, PT, R5, R44, PT ;  /* 0x0000002c0500720c */ /* 0x000fe20003f24070 */
[----:B------:R-:W-:-:S02]  /*2b90*/  @!P3 IMAD.IADD R54, R54, 0x1, -R5 ;  /* 0x000000013636b824 */ /* 0x000fc400078e0a05 */
[----:B------:R-:W-:Y:S01]  /*2ba0*/  IMAD.HI.U32 R47, R7, R50, RZ ;  /* 0x00000032072f7227 */ /* 0x000fe200078e00ff */
[----:B------:R-:W-:-:S03]  /*2bb0*/  ISETP.GT.U32.AND P3, PT, R5, R48, PT ;  /* 0x000000300500720c */ /* 0x000fc60003f64070 */
[----:B------:R-:W-:Y:S02]  /*2bc0*/  IMAD.MOV.U32 R66, RZ, RZ, R54 ;  /* 0x000000ffff427224 */ /* 0x000fe400078e0036 */
[----:B------:R-:W-:Y:S01]  /*2bd0*/  IMAD.MOV.U32 R64, RZ, RZ, R52 ;  /* 0x000000ffff407224 */ /* 0x000fe200078e0034 */
[----:B------:R-:W-:Y:S01]  /*2be0*/  IABS R52, R51 ;  /* 0x0000003300347213 */ /* 0x000fe20000000000 */
[----:B------:R-:W-:Y:S01]  /*2bf0*/  @!P6 IMAD.MOV R66, RZ, RZ, -R66 ;  /* 0x000000ffff42e224 */ /* 0x000fe200078e0a42 */
[----:B------:R-:W-:Y:S01]  /*2c00*/  ISETP.GE.AND P6, PT, R49, RZ, PT ;  /* 0x000000ff3100720c */ /* 0x000fe20003fc6270 */
[----:B------:R-:W-:Y:S02]  /*2c10*/  @!P2 IMAD.IADD R46, R46, 0x1, -R5 ;  /* 0x000000012e2ea824 */ /* 0x000fe400078e0a05 */
[----:B------:R-:W-:Y:S02]  /*2c20*/  IMAD.MOV R49, RZ, RZ, -R47 ;  /* 0x000000ffff317224 */ /* 0x000fe400078e0a2f */
[--C-:B------:R-:W-:Y:S01]  /*2c30*/  @!P1 IMAD.IADD R44, R44, 0x1, -R5.reuse ;  /* 0x000000012c2c9824 */ /* 0x100fe200078e0a05 */
[C---:B------:R-:W-:Y:S01]  /*2c40*/  ISETP.GT.U32.AND P2, PT, R5.reuse, R46, PT ;  /* 0x0000002e0500720c */ /* 0x040fe20003f44070 */
[----:B------:R-:W-:Y:S01]  /*2c50*/  IMAD R50, R5, R49, R50 ;  /* 0x0000003105327224 */ /* 0x000fe200078e0232 */
[----:B------:R-:W-:Y:S01]  /*2c60*/  LOP3.LUT R49, R6, 0x24, RZ, 0xfc, !PT ;  /* 0x0000002406317812 */ /* 0x000fe200078efcff */
[----:B------:R-:W-:Y:S01]  /*2c70*/  IMAD.MOV.U32 R70, RZ, RZ, R44 ;  /* 0x000000ffff467224 */ /* 0x000fe200078e002c */
[----:B------:R-:W-:Y:S01]  /*2c80*/  ISETP.GE.AND P1, PT, R51, RZ, PT ;  /* 0x000000ff3300720c */ /* 0x000fe20003f26270 */
[----:B------:R-:W-:Y:S01]  /*2c90*/  @!P3 IMAD.IADD R48, R48, 0x1, -R5 ;  /* 0x000000013030b824 */ /* 0x000fe200078e0a05 */
[----:B------:R-:W-:Y:S01]  /*2ca0*/  LOP3.LUT R51, R6, 0x14, RZ, 0xfc, !PT ;  /* 0x0000001406337812 */ /* 0x000fe200078efcff */
[----:B------:R-:W-:Y:S01]  /*2cb0*/  @!P0 IMAD.MOV R70, RZ, RZ, -R70 ;  /* 0x000000ffff468224 */ /* 0x000fe200078e0a46 */
[----:B------:R-:W-:Y:S01]  /*2cc0*/  ISETP.GT.U32.AND P0, PT, R5, R50, PT ;  /* 0x000000320500720c */ /* 0x000fe20003f04070 */
[----:B------:R-:W-:Y:S01]  /*2cd0*/  IMAD.HI.U32 R47, R7, R52, RZ ;  /* 0x00000034072f7227 */ /* 0x000fe200078e00ff */
[----:B------:R-:W-:-:S02]  /*2ce0*/  ISETP.GT.U32.AND P3, PT, R5, R48, PT ;  /* 0x000000300500720c */ /* 0x000fc40003f64070 */
[----:B------:R-:W-:Y:S01]  /*2cf0*/  IABS R88, R51 ;  /* 0x0000003300587213 */ /* 0x000fe20000000000 */
[----:B------:R-:W-:Y:S02]  /*2d00*/  IMAD.MOV R47, RZ, RZ, -R47 ;  /* 0x000000ffff2f7224 */ /* 0x000fe400078e0a2f */
[--C-:B------:R-:W-:Y:S01]  /*2d10*/  @!P2 IMAD.IADD R46, R46, 0x1, -R5.reuse ;  /* 0x000000012e2ea824 */ /* 0x100fe200078e0a05 */
[----:B------:R-:W-:Y:S01]  /*2d20*/  ISETP.GE.AND P2, PT, R49, RZ, PT ;  /* 0x000000ff3100720c */ /* 0x000fe20003f46270 */
[----:B------:R-:W-:Y:S01]  /*2d30*/  @!P5 IMAD.MOV R64, RZ, RZ, -R64 ;  /* 0x000000ffff40d224 */ /* 0x000fe200078e0a40 */
[----:B------:R-:W-:Y:S01]  /*2d40*/  ISETP.GE.AND P5, PT, R53, RZ, PT ;  /* 0x000000ff3500720c */ /* 0x000fe20003fa6270 */
[C---:B------:R-:W-:Y:S01]  /*2d50*/  IMAD R44, R5.reuse, R47, R52 ;  /* 0x0000002f052c7224 */ /* 0x040fe200078e0234 */
[----:B------:R-:W-:Y:S01]  /*2d60*/  IABS R49, R49 ;  /* 0x0000003100317213 */ /* 0x000fe20000000000 */
[----:B------:R-:W-:Y:S01]  /*2d70*/  IMAD.MOV.U32 R72, RZ, RZ, R46 ;  /* 0x000000ffff487224 */ /* 0x000fe200078e002e */
[----:B------:R-:W-:Y:S01]  /*2d80*/  LOP3.LUT R46, R6, 0x20, RZ, 0xfc, !PT ;  /* 0x00000020062e7812 */ /* 0x000fe200078efcff */
[--C-:B------:R-:W-:Y:S01]  /*2d90*/  @!P0 IMAD.IADD R50, R50, 0x1, -R5.reuse ;  /* 0x0000000132328824 */ /* 0x100fe200078e0a05 */
[----:B------:R-:W-:Y:S01]  /*2da0*/  LOP3.LUT R47, R6, 0x18, RZ, 0xfc, !PT ;  /* 0x00000018062f7812 */ /* 0x000fe200078efcff */
[----:B------:R-:W-:Y:S01]  /*2db0*/  @!P3 IMAD.IADD R48, R48, 0x1, -R5 ;  /* 0x000000013030b824 */ /* 0x000fe200078e0a05 */
[C---:B------:R-:W-:Y:S01]  /*2dc0*/  ISETP.GT.U32.AND P3, PT, R5.reuse, R44, PT ;  /* 0x0000002c0500720c */ /* 0x040fe20003f64070 */
[----:B------:R-:W-:Y:S01]  /*2dd0*/  IMAD.MOV.U32 R52, RZ, RZ, R49 ;  /* 0x000000ffff347224 */ /* 0x000fe200078e0031 */
[----:B------:R-:W-:Y:S01]  /*2de0*/  IABS R49, R46 ;  /* 0x0000002e00317213 */ /* 0x000fe20000000000 */
[----:B------:R-:W-:Y:S01]  /*2df0*/  @!P4 IMAD.MOV R72, RZ, RZ, -R72 ;  /* 0x000000ffff48c224 */ /* 0x000fe200078e0a48 */
[----:B------:R-:W-:Y:S01]  /*2e00*/  ISETP.GT.U32.AND P0, PT, R5, R50, PT ;  /* 0x000000320500720c */ /* 0x000fe20003f04070 */
[----:B------:R-:W-:Y:S01]  /*2e10*/  IMAD.MOV.U32 R74, RZ, RZ, R48 ;  /* 0x000000ffff4a7224 */ /* 0x000fe200078e0030 */
[----:B------:R-:W-:Y:S01]  /*2e20*/  ISETP.GE.AND P4, PT, R46, RZ, PT ;  /* 0x000000ff2e00720c */ /* 0x000fe20003f86270 */
[----:B------:R-:W-:Y:S01]  /*2e30*/  IMAD.HI.U32 R46, R7, R52, RZ ;  /* 0x00000034072e7227 */ /* 0x000fe200078e00ff */
[----:B------:R-:W-:-:S02]  /*2e40*/  IABS R84, R47 ;  /* 0x0000002f00547213 */ /* 0x000fc40000000000 */
[----:B------:R-:W-:Y:S01]  /*2e50*/  LEA.HI R53, R184, R3, RZ, 0x1b ;  /* 0x00000003b8357211 */ /* 0x000fe200078fd8ff */
[----:B------:R-:W-:Y:S02]  /*2e60*/  IMAD.MOV.U32 R48, RZ, RZ, R49 ;  /* 0x000000ffff307224 */ /* 0x000fe400078e0031 */
[----:B------:R-:W-:Y:S02]  /*2e70*/  IMAD.MOV R46, RZ, RZ, -R46 ;  /* 0x000000ffff2e7224 */ /* 0x000fe400078e0a2e */
[----:B------:R-:W-:Y:S01]  /*2e80*/  @!P5 IMAD.MOV R74, RZ, RZ, -R74 ;  /* 0x000000ffff4ad224 */ /* 0x000fe200078e0a4a */
[----:B------:R-:W-:Y:S01]  /*2e90*/  ISETP.GE.AND P5, PT, R47, RZ, PT ;  /* 0x000000ff2f00720c */ /* 0x000fe20003fa6270 */
[----:B------:R-:W-:-:S04]  /*2ea0*/  IMAD.HI.U32 R47, R7, R48, RZ ;  /* 0x00000030072f7227 */ /* 0x000fc800078e00ff */
[C---:B------:R-:W-:Y:S01]  /*2eb0*/  IMAD R46, R5.reuse, R46, R52 ;  /* 0x0000002e052e7224 */ /* 0x040fe200078e0234 */
[----:B------:R-:W-:Y:S01]  /*2ec0*/  LOP3.LUT R52, R6, 0x10, RZ, 0xfc, !PT ;  /* 0x0000001006347812 */ /* 0x000fe200078efcff */
[----:B------:R-:W-:Y:S02]  /*2ed0*/  @!P3 IMAD.IADD R44, R44, 0x1, -R5 ;  /* 0x000000012c2cb824 */ /* 0x000fe400078e0a05 */
[----:B------:R-:W-:Y:S01]  /*2ee0*/  IMAD.MOV R49, RZ, RZ, -R47 ;  /* 0x000000ffff317224 */ /* 0x000fe200078e0a2f */
[----:B------:R-:W-:Y:S01]  /*2ef0*/  IABS R90, R52 ;  /* 0x00000034005a7213 */ /* 0x000fe20000000000 */
[----:B------:R-:W-:Y:S01]  /*2f00*/  @!P0 IMAD.IADD R50, R50, 0x1, -R5 ;  /* 0x0000000132328824 */ /* 0x000fe200078e0a05 */
[C---:B------:R-:W-:Y:S01]  /*2f10*/  ISETP.GT.U32.AND P0, PT, R5.reuse, R46, PT ;  /* 0x0000002e0500720c */ /* 0x040fe20003f04070 */
[C---:B------:R-:W-:Y:S01]  /*2f20*/  IMAD R48, R5.reuse, R49, R48 ;  /* 0x0000003105307224 */ /* 0x040fe200078e0230 */
[----:B------:R-:W-:Y:S01]  /*2f30*/  ISETP.GT.U32.AND P3, PT, R5, R44, PT ;  /* 0x0000002c0500720c */ /* 0x000fe20003f64070 */
[----:B------:R-:W-:Y:S01]  /*2f40*/  IMAD.MOV.U32 R76, RZ, RZ, R50 ;  /* 0x000000ffff4c7224 */ /* 0x000fe200078e0032 */
[C---:B------:R-:W-:Y:S01]  /*2f50*/  LOP3.LUT R49, R6.reuse, 0xc, RZ, 0xfc, !PT ;  /* 0x0000000c06317812 */ /* 0x040fe200078efcff */
[----:B------:R-:W-:Y:S01]  /*2f60*/  IMAD.HI.U32 R47, R7, R84, RZ ;  /* 0x00000054072f7227 */ /* 0x000fe200078e00ff */
[----:B------:R-:W-:-:S02]  /*2f70*/  LOP3.LUT R50, R6, 0x8, RZ, 0xfc, !PT ;  /* 0x0000000806327812 */ /* 0x000fc400078efcff */
[----:B------:R-:W-:Y:S01]  /*2f80*/  IABS R92, R49 ;  /* 0x00000031005c7213 */ /* 0x000fe20000000000 */
[----:B------:R-:W-:Y:S01]  /*2f90*/  @!P6 IMAD.MOV R76, RZ, RZ, -R76 ;  /* 0x000000ffff4ce224 */ /* 0x000fe200078e0a4c */
[----:B------:R-:W-:Y:S01]  /*2fa0*/  ISETP.GT.U32.AND P6, PT, R5, R48, PT ;  /* 0x000000300500720c */ /* 0x000fe20003fc4070 */
[----:B------:R-:W-:Y:S01]  /*2fb0*/  IMAD.MOV R47, RZ, RZ, -R47 ;  /* 0x000000ffff2f7224 */ /* 0x000fe200078e0a2f */
[----:B------:R-:W-:Y:S01]  /*2fc0*/  IABS R94, R50 ;  /* 0x00000032005e7213 */ /* 0x000fe20000000000 */
[--C-:B------:R-:W-:Y:S02]  /*2fd0*/  @!P0 IMAD.IADD R46, R46, 0x1, -R5.reuse ;  /* 0x000000012e2e8824 */ /* 0x100fe400078e0a05 */
[----:B------:R-:W-:Y:S01]  /*2fe0*/  @!P3 IMAD.IADD R44, R44, 0x1, -R5 ;  /* 0x000000012c2cb824 */ /* 0x000fe200078e0a05 */
[----:B------:R-:W-:Y:S01]  /*2ff0*/  ISETP.GE.AND P3, PT, R51, RZ, PT ;  /* 0x000000ff3300720c */ /* 0x000fe20003f66270 */
[C---:B------:R-:W-:Y:S01]  /*3000*/  IMAD R84, R5.reuse, R47, R84 ;  /* 0x0000002f05547224 */ /* 0x040fe200078e0254 */
[----:B------:R-:W-:Y:S01]  /*3010*/  ISETP.GT.U32.AND P0, PT, R5, R46, PT ;  /* 0x0000002e0500720c */ /* 0x000fe20003f04070 */
[----:B------:R-:W-:-:S02]  /*3020*/  IMAD.MOV.U32 R78, RZ, RZ, R44 ;  /* 0x000000ffff4e7224 */ /* 0x000fc400078e002c */
[----:B------:R-:W-:-:S04]  /*3030*/  IMAD.HI.U32 R44, R7, R88, RZ ;  /* 0x00000058072c7227 */ /* 0x000fc800078e00ff */
[----:B------:R-:W-:Y:S02]  /*3040*/  @!P6 IMAD.IADD R48, R48, 0x1, -R5 ;  /* 0x000000013030e824 */ /* 0x000fe400078e0a05 */
[----:B------:R-:W-:Y:S02]  /*3050*/  IMAD.MOV R44, RZ, RZ, -R44 ;  /* 0x000000ffff2c7224 */ /* 0x000fe400078e0a2c */
[----:B------:R-:W-:Y:S01]  /*3060*/  IMAD.HI.U32 R47, R7, R90, RZ ;  /* 0x0000005a072f7227 */ /* 0x000fe200078e00ff */
[----:B------:R-:W-:-:S03]  /*3070*/  ISETP.GT.U32.AND P6, PT, R5, R48, PT ;  /* 0x000000300500720c */ /* 0x000fc60003fc4070 */
[C---:B------:R-:W-:Y:S02]  /*3080*/  IMAD R88, R5.reuse, R44, R88 ;  /* 0x0000002c05587224 */ /* 0x040fe400078e0258 */
[----:B------:R-:W-:Y:S02]  /*3090*/  IMAD.MOV R47, RZ, RZ, -R47 ;  /* 0x000000ffff2f7224 */ /* 0x000fe400078e0a2f */
[----:B------:R-:W-:Y:S01]  /*30a0*/  @!P0 IMAD.IADD R46, R46, 0x1, -R5 ;  /* 0x000000012e2e8824 */ /* 0x000fe200078e0a05 */
[C---:B------:R-:W-:Y:S01]  /*30b0*/  ISETP.GT.U32.AND P0, PT, R5.reuse, R88, PT ;  /* 0x000000580500720c */ /* 0x040fe20003f04070 */
[----:B------:R-:W-:Y:S02]  /*30c0*/  IMAD R90, R5, R47, R90 ;  /* 0x0000002f055a7224 */ /* 0x000fe400078e025a */
[----:B------:R-:W-:-:S04]  /*30d0*/  IMAD.HI.U32 R44, R7, R92, RZ ;  /* 0x0000005c072c7227 */ /* 0x000fc800078e00ff */
[--C-:B------:R-:W-:Y:S01]  /*30e0*/  @!P6 IMAD.IADD R48, R48, 0x1, -R5.reuse ;  /* 0x000000013030e824 */ /* 0x100fe200078e0a05 */
[C---:B------:R-:W-:Y:S01]  /*30f0*/  ISETP.GT.U32.AND P6, PT, R5.reuse, R90, PT ;  /* 0x0000005a0500720c */ /* 0x040fe20003fc4070 */
[----:B------:R-:W-:Y:S01]  /*3100*/  @!P1 IMAD.MOV R78, RZ, RZ, -R78 ;  /* 0x000000ffff4e9224 */ /* 0x000fe200078e0a4e */
[----:B------:R-:W-:Y:S01]  /*3110*/  ISETP.GT.U32.AND P1, PT, R5, R84, PT ;  /* 0x000000540500720c */ /* 0x000fe20003f24070 */
[----:B------:R-:W-:Y:S02]  /*3120*/  IMAD.MOV R44, RZ, RZ, -R44 ;  /* 0x000000ffff2c7224 */ /* 0x000fe400078e0a2c */
[----:B------:R-:W-:Y:S02]  /*3130*/  @!P0 IMAD.IADD R88, R88, 0x1, -R5 ;  /* 0x0000000158588824 */ /* 0x000fe400078e0a05 */
[----:B------:R-:W-:Y:S02]  /*3140*/  IMAD.MOV.U32 R80, RZ, RZ, R46 ;  /* 0x000000ffff507224 */ /* 0x000fe400078e002e */
[----:B------:R-:W-:Y:S01]  /*3150*/  IMAD.HI.U32 R46, R7, R94, RZ ;  /* 0x0000005e072e7227 */ /* 0x000fe200078e00ff */
[----:B------:R-:W-:-:S03]  /*3160*/  ISETP.GT.U32.AND P0, PT, R5, R88, PT ;  /* 0x000000580500720c */ /* 0x000fc60003f04070 */
[--C-:B------:R-:W-:Y:S02]  /*3170*/  @!P6 IMAD.IADD R90, R90, 0x1, -R5.reuse ;  /* 0x000000015a5ae824 */ /* 0x100fe400078e0a05 */
[C---:B------:R-:W-:Y:S02]  /*3180*/  IMAD R92, R5.reuse, R44, R92 ;  /* 0x0000002c055c7224 */ /* 0x040fe400078e025c */
[----:B------:R-:W-:Y:S01]  /*3190*/  IMAD.MOV R46, RZ, RZ, -R46 ;  /* 0x000000ffff2e7224 */ /* 0x000fe200078e0a2e */
[C---:B------:R-:W-:Y:S01]  /*31a0*/  ISETP.GT.U32.AND P6, PT, R5.reuse, R90, PT ;  /* 0x0000005a0500720c */ /* 0x040fe20003fc4070 */
[--C-:B------:R-:W-:Y:S02]  /*31b0*/  @!P1 IMAD.IADD R84, R84, 0x1, -R5.reuse ;  /* 0x0000000154549824 */ /* 0x100fe400078e0a05 */
[C---:B------:R-:W-:Y:S02]  /*31c0*/  IMAD R94, R5.reuse, R46, R94 ;  /* 0x0000002e055e7224 */ /* 0x040fe400078e025e */
[----:B------:R-:W-:Y:S01]  /*31d0*/  @!P0 IMAD.IADD R88, R88, 0x1, -R5 ;  /* 0x0000000158588824 */ /* 0x000fe200078e0a05 */
[----:B------:R-:W-:Y:S01]  /*31e0*/  ISETP.GT.U32.AND P0, PT, R5, R92, PT ;  /* 0x0000005c0500720c */ /* 0x000fe20003f04070 */
[----:B------:R-:W-:Y:S01]  /*31f0*/  VIADD R55, R53, 0xfc ;  /* 0x000000fc35377836 */ /* 0x000fe20000000000 */
[----:B------:R-:W-:Y:S01]  /*3200*/  ISETP.GT.U32.AND P1, PT, R5, R84, PT ;  /* 0x000000540500720c */ /* 0x000fe20003f24070 */
[----:B------:R-:W-:-:S02]  /*3210*/  IMAD.MOV.U32 R82, RZ, RZ, R48 ;  /* 0x000000ffff527224 */ /* 0x000fc400078e0030 */
[----:B------:R-:W-:Y:S01]  /*3220*/  IMAD.HI.U32 R47, R7, R96, RZ ;  /* 0x00000060072f7227 */ /* 0x000fe200078e00ff */
[----:B------:R-:W-:-:S03]  /*3230*/  IABS R48, R55 ;  /* 0x0000003700307213 */ /* 0x000fc60000000000 */
[--C-:B------:R-:W-:Y:S01]  /*3240*/  @!P6 IMAD.IADD R90, R90, 0x1, -R5.reuse ;  /* 0x000000015a5ae824 */ /* 0x100fe200078e0a05 */
[----:B------:R-:W-:Y:S01]  /*3250*/  ISETP.GT.U32.AND P6, PT, R5, R94, PT ;  /* 0x0000005e0500720c */ /* 0x000fe20003fc4070 */
[----:B------:R-:W-:Y:S02]  /*3260*/  VIADD R57, R53, 0xdc ;  /* 0x000000dc35397836 */ /* 0x000fe40000000000 */
[--C-:B------:R-:W-:Y:S02]  /*3270*/  @!P0 IMAD.IADD R92, R92, 0x1, -R5.reuse ;  /* 0x000000015c5c8824 */ /* 0x100fe400078e0a05 */
[----:B------:R-:W-:Y:S01]  /*3280*/  @!P4 IMAD.MOV R82, RZ, RZ, -R82 ;  /* 0x000000ffff52c224 */ /* 0x000fe200078e0a52 */
[----:B------:R-:W-:Y:S01]  /*3290*/  ISETP.GE.AND P4, PT, R49, RZ, PT ;  /* 0x000000ff3100720c */ /* 0x000fe20003f86270 */
[----:B------:R-:W-:Y:S01]  /*32a0*/  @!P1 IMAD.IADD R84, R84, 0x1, -R5 ;  /* 0x0000000154549824 */ /* 0x000fe200078e0a05 */
[----:B------:R-:W-:Y:S01]  /*32b0*/  ISETP.GT.U32.AND P0, PT, R5, R92, PT ;  /* 0x0000005c0500720c */ /* 0x000fe20003f04070 */
[----:B------:R-:W-:Y:S01]  /*32c0*/  IMAD.MOV R49, RZ, RZ, -R47 ;  /* 0x000000ffff317224 */ /* 0x000fe200078e0a2f */
[----:B------:R-:W-:Y:S01]  /*32d0*/  ISETP.GE.AND P1, PT, R50, RZ, PT ;  /* 0x000000ff3200720c */ /* 0x000fe20003f26270 */
[----:B------:R-:W-:Y:S01]  /*32e0*/  VIADD R59, R53, 0xbc ;  /* 0x000000bc353b7836 */ /* 0x000fe20000000000 */
[----:B------:R-:W-:Y:S01]  /*32f0*/  IABS R50, R57 ;  /* 0x0000003900327213 */ /* 0x000fe20000000000 */
[----:B------:R-:W-:-:S02]  /*3300*/  @!P6 IMAD.IADD R94, R94, 0x1, -R5 ;  /* 0x000000015e5ee824 */ /* 0x000fc400078e0a05 */
[----:B------:R-:W-:-:S03]  /*3310*/  IMAD.HI.U32 R44, R7, R48, RZ ;  /* 0x00000030072c7227 */ /* 0x000fc600078e00ff */
[C---:B------:R-:W-:Y:S01]  /*3320*/  ISETP.GT.U32.AND P6, PT, R5.reuse, R94, PT ;  /* 0x0000005e0500720c */ /* 0x040fe20003fc4070 */
[----:B------:R-:W-:Y:S02]  /*3330*/  IMAD R96, R5, R49, R96 ;  /* 0x0000003105607224 */ /* 0x000fe400078e0260 */
[----:B------:R-:W-:Y:S01]  /*3340*/  @!P2 IMAD.MOV R80, RZ, RZ, -R80 ;  /* 0x000000ffff50a224 */ /* 0x000fe200078e0a50 */
[----:B------:R-:W-:Y:S01]  /*3350*/  ISETP.GE.AND P2, PT, R52, RZ, PT ;  /* 0x000000ff3400720c */ /* 0x000fe20003f46270 */
[----:B------:R-:W-:Y:S01]  /*3360*/  IMAD.MOV R44, RZ, RZ, -R44 ;  /* 0x000000ffff2c7224 */ /* 0x000fe200078e0a2c */
[----:B------:R-:W-:Y:S01]  /*3370*/  IABS R52, R59 ;  /* 0x0000003b00347213 */ /* 0x000fe20000000000 */
[----:B------:R-:W-:-:S04]  /*3380*/  IMAD.HI.U32 R46, R7, R50, RZ ;  /* 0x00000032072e7227 */ /* 0x000fc800078e00ff */
[----:B------:R-:W-:Y:S01]  /*3390*/  @!P0 IMAD.IADD R92, R92, 0x1, -R5 ;  /* 0x000000015c5c8824 */ /* 0x000fe200078e0a05 */
[C---:B------:R-:W-:Y:S01]  /*33a0*/  ISETP.GT.U32.AND P0, PT, R5.reuse, R96, PT ;  /* 0x000000600500720c */ /* 0x040fe20003f04070 */
[----:B------:R-:W-:Y:S02]  /*33b0*/  IMAD R44, R5, R44, R48 ;  /* 0x0000002c052c7224 */ /* 0x000fe400078e0230 */
[----:B------:R-:W-:Y:S02]  /*33c0*/  IMAD.MOV R46, RZ, RZ, -R46 ;  /* 0x000000ffff2e7224 */ /* 0x000fe400078e0a2e */
[----:B------:R-:W-:Y:S02]  /*33d0*/  VIADD R61, R53, 0x9c ;  /* 0x0000009c353d7836 */ /* 0x000fe40000000000 */
[----:B------:R-:W-:-:S04]  /*33e0*/  IMAD.HI.U32 R47, R7, R52, RZ ;  /* 0x00000034072f7227 */ /* 0x000fc800078e00ff */
[----:B------:R-:W-:Y:S01]  /*33f0*/  @!P6 IMAD.IADD R94, R94, 0x1, -R5 ;  /* 0x000000015e5ee824 */ /* 0x000fe200078e0a05 */
[C---:B------:R-:W-:Y:S01]  /*3400*/  ISETP.GT.U32.AND P6, PT, R5.reuse, R44, PT ;  /* 0x0000002c0500720c */ /* 0x040fe20003fc4070 */
[----:B------:R-:W-:Y:S01]  /*3410*/  IMAD R46, R5, R46, R50 ;  /* 0x0000002e052e7224 */ /* 0x000fe200078e0232 */
[----:B------:R-:W-:Y:S01]  /*3420*/  IABS R50, R61 ;  /* 0x0000003d00327213 */ /* 0x000fe20000000000 */
[----:B------:R-:W-:Y:S02]  /*3430*/  IMAD.MOV R47, RZ, RZ, -R47 ;  /* 0x000000ffff2f7224 */ /* 0x000fe400078e0a2f */
[----:B------:R-:W-:Y:S02]  /*3440*/  VIADD R63, R53, 0x7c ;  /* 0x0000007c353f7836 */ /* 0x000fe40000000000 */
[----:B------:R-:W-:Y:S02]  /*3450*/  IMAD R48, R5, R47, R52 ;  /* 0x0000002f05307224 */ /* 0x000fe400078e0234 */
[----:B------:R-:W-:Y:S01]  /*3460*/  IMAD.HI.U32 R47, R7, R50, RZ ;  /* 0x00000032072f7227 */ /* 0x000fe200078e00ff */
[----:B------:R-:W-:-:S03]  /*3470*/  IABS R52, R63 ;  /* 0x0000003f00347213 */ /* 0x000fc60000000000 */
[----:B------:R-:W-:Y:S01]  /*3480*/  @!P0 IMAD.IADD R96, R96, 0x1, -R5 ;  /* 0x0000000160608824 */ /* 0x000fe200078e0a05 */
[C---:B------:R-:W-:Y:S01]  /*3490*/  ISETP.GT.U32.AND P0, PT, R5.reuse, R46, PT ;  /* 0x0000002e0500720c */ /* 0x040fe20003f04070 */
[----:B------:R-:W-:Y:S02]  /*34a0*/  IMAD.MOV R47, RZ, RZ, -R47 ;  /* 0x000000ffff2f7224 */ /* 0x000fe400078e0a2f */
[----:B------:R-:W-:Y:S01]  /*34b0*/  @!P6 IMAD.IADD R44, R44, 0x1, -R5 ;  /* 0x000000012c2ce824 */ /* 0x000fe200078e0a05 */
[C---:B------:R-:W-:Y:S01]  /*34c0*/  ISETP.GT.U32.AND P6, PT, R5.reuse, R48, PT ;  /* 0x000000300500720c */ /* 0x040fe20003fc4070 */
[----:B------:R-:W-:Y:S02]  /*34d0*/  IMAD R50, R5, R47, R50 ;  /* 0x0000002f05327224 */ /* 0x000fe400078e0232 */
[----:B------:R-:W-:-:S04]  /*34e0*/  IMAD.HI.U32 R47, R7, R52, RZ ;  /* 0x00000034072f7227 */ /* 0x000fc800078e00ff */
[----:B------:R-:W-:Y:S02]  /*34f0*/  IMAD.MOV R47, RZ, RZ, -R47 ;  /* 0x000000ffff2f7224 */ /* 0x000fe400078e0a2f */
[--C-:B------:R-:W-:Y:S01]  /*3500*/  @!P0 IMAD.IADD R46, R46, 0x1, -R5.reuse ;  /* 0x000000012e2e8824 */ /* 0x100fe200078e0a05 */
[C---:B------:R-:W-:Y:S01]  /*3510*/  ISETP.GT.U32.AND P0, PT, R5.reuse, R50, PT ;  /* 0x000000320500720c */ /* 0x040fe20003f04070 */
[----:B------:R-:W-:Y:S02]  /*3520*/  IMAD R52, R5, R47, R52 ;  /* 0x0000002f05347224 */ /* 0x000fe400078e0234 */
[----:B------:R-:W-:Y:S02]  /*3530*/  VIADD R65, R53, 0x5c ;  /* 0x0000005c35417836 */ /* 0x000fe40000000000 */
[----:B------:R-:W-:Y:S01]  /*3540*/  @!P6 IMAD.IADD R48, R48, 0x1, -R5 ;  /* 0x000000013030e824 */ /* 0x000fe200078e0a05 */
[----:B------:R-:W-:Y:S01]  /*3550*/  ISETP.GT.U32.AND P6, PT, R5, R52, PT ;  /* 0x000000340500720c */ /* 0x000fe20003fc4070 */
[C---:B------:R-:W-:Y:S01]  /*3560*/  VIADD R67, R53.reuse, 0x3c ;  /* 0x0000003c35437836 */ /* 0x040fe20000000000 */
[----:B------:R-:W-:Y:S01]  /*3570*/  IABS R54, R65 ;  /* 0x0000004100367213 */ /* 0x000fe20000000000 */
[----:B------:R-:W-:-:S02]  /*3580*/  VIADD R53, R53, 0x1c ;  /* 0x0000001c35357836 */ /* 0x000fc40000000000 */
[----:B------:R-:W-:Y:S01]  /*3590*/  IMAD.MOV.U32 R86, RZ, RZ, R84 ;  /* 0x000000ffff567224 */ /* 0x000fe200078e0054 */
[----:B------:R-:W-:Y:S01]  /*35a0*/  IABS R68, R67 ;  /* 0x0000004300447213 */ /* 0x000fe20000000000 */
[----:B------:R-:W-:Y:S01]  /*35b0*/  @!P0 IMAD.IADD R50, R50, 0x1, -R5 ;  /* 0x0000000132328824 */ /* 0x000fe200078e0a05 */
[----:B------:R-:W-:Y:S01]  /*35c0*/  ISETP.GT.U32.AND P0, PT, R5, R96, PT ;  /* 0x000000600500720c */ /* 0x000fe20003f04070 */
[----:B------:R-:W-:Y:S01]  /*35d0*/  IMAD.HI.U32 R49, R7, R54, RZ ;  /* 0x0000003607317227 */ /* 0x000fe200078e00ff */
[----:B------:R-:W-:-:S03]  /*35e0*/  IABS R98, R53 ;  /* 0x0000003500627213 */ /* 0x000fc60000000000 */
[----:B------:R-:W-:Y:S01]  /*35f0*/  @!P5 IMAD.MOV R86, RZ, RZ, -R86 ;  /* 0x000000ffff56d224 */ /* 0x000fe200078e0a56 */
[C---:B------:R-:W-:Y:S01]  /*3600*/  ISETP.GT.U32.AND P5, PT, R5.reuse, R46, PT ;  /* 0x0000002e0500720c */ /* 0x040fe20003fa4070 */
[----:B------:R-:W-:Y:S02]  /*3610*/  IMAD.MOV R49, RZ, RZ, -R49 ;  /* 0x000000ffff317224 */ /* 0x000fe400078e0a31 */
[----:B------:R-:W-:Y:S02]  /*3620*/  @!P6 IMAD.IADD R52, R52, 0x1, -R5 ;  /* 0x000000013434e824 */ /* 0x000fe400078e0a05 */
[----:B------:R-:W-:Y:S01]  /*3630*/  @!P4 IMAD.MOV R92, RZ, RZ, -R92 ;  /* 0x000000ffff5cc224 */ /* 0x000fe200078e0a5c */
[----:B------:R-:W-:Y:S01]  /*3640*/  ISETP.GT.U32.AND P4, PT, R5, R50, PT ;  /* 0x000000320500720c */ /* 0x000fe20003f84070 */
[----:B------:R-:W-:Y:S01]  /*3650*/  IMAD.HI.U32 R51, R7, R68, RZ ;  /* 0x0000004407337227 */ /* 0x000fe200078e00ff */
[----:B------:R-:W-:-:S03]  /*3660*/  ISETP.GT.U32.AND P6, PT, R5, R52, PT ;  /* 0x000000340500720c */ /* 0x000fc60003fc4070 */
[----:B------:R-:W-:-:S04]  /*3670*/  IMAD.HI.U32 R47, R7, R98, RZ ;  /* 0x00000062072f7227 */ /* 0x000fc800078e00ff */
[----:B------:R-:W-:Y:S01]  /*3680*/  @!P3 IMAD.MOV R88, RZ, RZ, -R88 ;  /* 0x000000ffff58b224 */ /* 0x000fe200078e0a58 */
[C---:B------:R-:W-:Y:S01]  /*3690*/  ISETP.GT.U32.AND P3, PT, R5.reuse, R44, PT ;  /* 0x0000002c0500720c */ /* 0x040fe20003f64070 */
[----:B------:R-:W-:Y:S02]  /*36a0*/  IMAD R54, R5, R49, R54 ;  /* 0x0000003105367224 */ /* 0x000fe400078e0236 */
[----:B------:R-:W-:Y:S02]  /*36b0*/  IMAD.MOV R51, RZ, RZ, -R51 ;  /* 0x000000ffff337224 */ /* 0x000fe400078e0a33 */
[----:B------:R-:W-:-:S04]  /*36c0*/  IMAD.HI.U32 R7, R7, R100, RZ ;  /* 0x0000006407077227 */ /* 0x000fc800078e00ff */
[----:B------:R-:W-:Y:S02]  /*36d0*/  IMAD.MOV R47, RZ, RZ, -R47 ;  /* 0x000000ffff2f7224 */ /* 0x000fe400078e0a2f */
[----:B------:R-:W-:Y:S01]  /*36e0*/  @!P0 IMAD.IADD R96, R96, 0x1, -R5 ;  /* 0x0000000160608824 */ /* 0x000fe200078e0a05 */
[C---:B------:R-:W-:Y:S01]  /*36f0*/  ISETP.GT.U32.AND P0, PT, R5.reuse, R54, PT ;  /* 0x000000360500720c */ /* 0x040fe20003f04070 */
[C---:B------:R-:W-:Y:S02]  /*3700*/  IMAD R68, R5.reuse, R51, R68 ;  /* 0x0000003305447224 */ /* 0x040fe400078e0244 */
[----:B------:R-:W-:Y:S02]  /*3710*/  IMAD.MOV R7, RZ, RZ, -R7 ;  /* 0x000000ffff077224 */ /* 0x000fe400078e0a07 */
[C---:B------:R-:W-:Y:S02]  /*3720*/  IMAD R84, R5.reuse, R47, R98 ;  /* 0x0000002f05547224 */ /* 0x040fe400078e0262 */
[--C-:B------:R-:W-:Y:S01]  /*3730*/  @!P5 IMAD.IADD R46, R46, 0x1, -R5.reuse ;  /* 0x000000012e2ed824 */ /* 0x100fe200078e0a05 */
[C---:B------:R-:W-:Y:S01]  /*3740*/  ISETP.GT.U32.AND P5, PT, R5.reuse, R68, PT ;  /* 0x000000440500720c */ /* 0x040fe20003fa4070 */
[C---:B------:R-:W-:Y:S01]  /*3750*/  IMAD R98, R5.reuse, R7, R100 ;  /* 0x0000000705627224 */ /* 0x040fe200078e0264 */
[----:B------:R-:W-:Y:S01]  /*3760*/  CS2R R100, SRZ ;  /* 0x0000000000647805 */ /* 0x000fe2000001ff00 */
[--C-:B------:R-:W-:Y:S01]  /*3770*/  @!P4 IMAD.IADD R50, R50, 0x1, -R5.reuse ;  /* 0x000000013232c824 */ /* 0x100fe200078e0a05 */
[C---:B------:R-:W-:Y:S01]  /*3780*/  ISETP.GT.U32.AND P4, PT, R5.reuse, R84, PT ;  /* 0x000000540500720c */ /* 0x040fe20003f84070 */
[----:B------:R-:W-:Y:S01]  /*3790*/  @!P2 IMAD.MOV R90, RZ, RZ, -R90 ;  /* 0x000000ffff5aa224 */ /* 0x000fe200078e0a5a */
[----:B------:R-:W-:Y:S01]  /*37a0*/  ISETP.GT.U32.AND P2, PT, R5, R48, PT ;  /* 0x000000300500720c */ /* 0x000fe20003f44070 */
[--C-:B------:R-:W-:Y:S01]  /*37b0*/  @!P3 IMAD.IADD R44, R44, 0x1, -R5.reuse ;  /* 0x000000012c2cb824 */ /* 0x100fe200078e0a05 */
[----:B------:R-:W-:Y:S01]  /*37c0*/  ISETP.GE.AND P3, PT, R69, RZ, PT ;  /* 0x000000ff4500720c */ /* 0x000fe20003f66270 */
[--C-:B------:R-:W-:Y:S01]  /*37d0*/  @!P6 IMAD.IADD R52, R52, 0x1, -R5.reuse ;  /* 0x000000013434e824 */ /* 0x100fe200078e0a05 */
[----:B------:R-:W-:Y:S01]  /*37e0*/  ISETP.GT.U32.AND P6, PT, R5, R98, PT ;  /* 0x000000620500720c */ /* 0x000fe20003fc4070 */
[----:B------:R-:W-:Y:S01]  /*37f0*/  @!P0 IMAD.IADD R54, R54, 0x1, -R5 ;  /* 0x0000000136368824 */ /* 0x000fe200078e0a05 */
[----:B------:R-:W-:Y:S01]  /*3800*/  ISETP.GE.AND P0, PT, R57, RZ, PT ;  /* 0x000000ff3900720c */ /* 0x000fe20003f06270 */
[----:B------:R-:W-:-:S02]  /*3810*/  @!P1 IMAD.MOV R94, RZ, RZ, -R94 ;  /* 0x000000ffff5e9224 */ /* 0x000fc400078e0a5e */
[--C-:B------:R-:W-:Y:S01]  /*3820*/  @!P5 IMAD.IADD R68, R68, 0x1, -R5.reuse ;  /* 0x000000014444d824 */ /* 0x100fe200078e0a05 */
[----:B------:R-:W-:Y:S01]  /*3830*/  ISETP.GT.U32.AND P1, PT, R5, R54, PT ;  /* 0x000000360500720c */ /* 0x000fe20003f24070 */
[--C-:B------:R-:W-:Y:S01]  /*3840*/  @!P4 IMAD.IADD R84, R84, 0x1, -R5.reuse ;  /* 0x000000015454c824 */ /* 0x100fe200078e0a05 */
[----:B------:R-:W-:Y:S01]  /*3850*/  ISETP.GE.AND P4, PT, R61, RZ, PT ;  /* 0x000000ff3d00720c */ /* 0x000fe20003f86270 */
[--C-:B------:R-:W-:Y:S01]  /*3860*/  @!P2 IMAD.IADD R48, R48, 0x1, -R5.reuse ;  /* 0x000000013030a824 */ /* 0x100fe200078e0a05 */
[----:B------:R-:W-:Y:S01]  /*3870*/  ISETP.GE.AND P2, PT, R55, RZ, PT ;  /* 0x000000ff3700720c */ /* 0x000fe20003f46270 */
[----:B------:R-:W-:Y:S01]  /*3880*/  @!P3 IMAD.MOV R96, RZ, RZ, -R96 ;  /* 0x000000ffff60b224 */ /* 0x000fe200078e0a60 */
[----:B------:R-:W-:Y:S01]  /*3890*/  ISETP.GE.AND P3, PT, R59, RZ, PT ;  /* 0x000000ff3b00720c */ /* 0x000fe20003f66270 */
[--C-:B------:R-:W-:Y:S01]  /*38a0*/  @!P6 IMAD.IADD R98, R98, 0x1, -R5.reuse ;  /* 0x000000016262e824 */ /* 0x100fe200078e0a05 */
[C---:B------:R-:W-:Y:S01]  /*38b0*/  ISETP.GT.U32.AND P5, PT, R5.reuse, R68, PT ;  /* 0x000000440500720c */ /* 0x040fe20003fa4070 */
[----:B------:R-:W-:Y:S01]  /*38c0*/  @!P0 IMAD.MOV R46, RZ, RZ, -R46 ;  /* 0x000000ffff2e8224 */ /* 0x000fe200078e0a2e */
[----:B------:R-:W-:Y:S01]  /*38d0*/  ISETP.GT.U32.AND P6, PT, R5, R84, PT ;  /* 0x000000540500720c */ /* 0x000fe20003fc4070 */
[----:B--2---:R-:W-:Y:S01]  /*38e0*/  IMAD R193, R133, R144, RZ ;  /* 0x0000009085c17224 */ /* 0x004fe200078e02ff */
[----:B------:R-:W-:Y:S01]  /*38f0*/  ISETP.GT.U32.AND P0, PT, R5, R98, PT ;  /* 0x000000620500720c */ /* 0x000fe20003f04070 */
[--C-:B------:R-:W-:Y:S01]  /*3900*/  @!P1 IMAD.IADD R54, R54, 0x1, -R5.reuse ;  /* 0x0000000136369824 */ /* 0x100fe200078e0a05 */
[----:B------:R-:W-:Y:S01]  /*3910*/  LOP3.LUT P1, RZ, R184, 0x40, RZ, 0xc0, !PT ;  /* 0x00000040b8ff7812 */ /* 0x000fe2000782c0ff */
[----:B------:R-:W-:Y:S01]  /*3920*/  @!P4 IMAD.MOV R50, RZ, RZ, -R50 ;  /* 0x000000ffff32c224 */ /* 0x000fe200078e0a32 */
[----:B------:R-:W-:Y:S01]  /*3930*/  CS2R R132, SRZ ;  /* 0x0000000000847805 */ /* 0x000fe2000001ff00 */
[----:B------:R-:W-:Y:S01]  /*3940*/  @!P2 IMAD.MOV R44, RZ, RZ, -R44 ;  /* 0x000000ffff2ca224 */ /* 0x000fe200078e0a2c */
[----:B------:R-:W-:Y:S01]  /*3950*/  SEL R7, RZ, 0x90, !P1 ;  /* 0x00000090ff077807 */ /* 0x000fe20004800000 */
[----:B------:R-:W-:Y:S01]  /*3960*/  @!P3 IMAD.MOV R48, RZ, RZ, -R48 ;  /* 0x000000ffff30b224 */ /* 0x000fe200078e0a30 */
[----:B------:R-:W-:Y:S01]  /*3970*/  ISETP.GE.AND P2, PT, R63, RZ, PT ;  /* 0x000000ff3f00720c */ /* 0x000fe20003f46270 */
[--C-:B------:R-:W-:Y:S01]  /*3980*/  @!P5 IMAD.IADD R68, R68, 0x1, -R5.reuse ;  /* 0x000000014444d824 */ /* 0x100fe200078e0a05 */
[----:B------:R-:W-:Y:S01]  /*3990*/  ISETP.GE.AND P5, PT, R65, RZ, PT ;  /* 0x000000ff4100720c */ /* 0x000fe20003fa6270 */
[--C-:B------:R-:W-:Y:S01]  /*39a0*/  @!P6 IMAD.IADD R84, R84, 0x1, -R5.reuse ;  /* 0x000000015454e824 */ /* 0x100fe200078e0a05 */
[----:B------:R-:W-:Y:S01]  /*39b0*/  ISETP.GE.AND P3, PT, R67, RZ, PT ;  /* 0x000000ff4300720c */ /* 0x000fe20003f66270 */
[----:B------:R-:W-:Y:S01]  /*39c0*/  @!P0 IMAD.IADD R98, R98, 0x1, -R5 ;  /* 0x0000000162628824 */ /* 0x000fe200078e0a05 */
[----:B------:R-:W-:Y:S01]  /*39d0*/  ISETP.GE.AND P1, PT, R53, RZ, PT ;  /* 0x000000ff3500720c */ /* 0x000fe20003f26270 */
[-C--:B------:R-:W-:Y:S01]  /*39e0*/  IMAD R187, R187, R144.reuse, RZ ;  /* 0x00000090bbbb7224 */ /* 0x080fe200078e02ff */
[----:B------:R-:W-:Y:S01]  /*39f0*/  ISETP.GE.AND P6, PT, R6, RZ, PT ;  /* 0x000000ff0600720c */ /* 0x000fe20003fc6270 */
[----:B------:R-:W-:Y:S01]  /*3a00*/  IMAD R186, R186, R144, RZ ;  /* 0x00000090baba7224 */ /* 0x000fe200078e02ff */
[----:B------:R-:W-:-:S02]  /*3a10*/  ISETP.NE.AND P0, PT, R45, RZ, PT ;  /* 0x000000ff2d00720c */ /* 0x000fc40003f05270 */
[----:B------:R-:W-:Y:S01]  /*3a20*/  LOP3.LUT R5, RZ, R45, RZ, 0x33, !PT ;  /* 0x0000002dff057212 */ /* 0x000fe200078e33ff */
[----:B------:R-:W-:Y:S01]  /*3a30*/  @!P2 IMAD.MOV R52, RZ, RZ, -R52 ;  /* 0x000000ffff34a224 */ /* 0x000fe200078e0a34 */
[----:B------:R-:W-:Y:S01]  /*3a40*/  LOP3.LUT R2, R7, R2, RZ, 0x3c, !PT ;  /* 0x0000000207027212 */ /* 0x000fe200078e3cff */
[----:B------:R-:W-:Y:S01]  /*3a50*/  @!P5 IMAD.MOV R54, RZ, RZ, -R54 ;  /* 0x000000ffff36d224 */ /* 0x000fe200078e0a36 */
[C---:B------:R-:W-:Y:S01]  /*3a60*/  SEL R8, R5.reuse, R8, !P0 ;  /* 0x0000000805087207 */ /* 0x040fe20004000000 */
[----:B------:R-:W-:Y:S01]  /*3a70*/  @!P3 IMAD.MOV R68, RZ, RZ, -R68 ;  /* 0x000000ffff44b224 */ /* 0x000fe200078e0a44 */
[C---:B------:R-:W-:Y:S01]  /*3a80*/  SEL R9, R5.reuse, R9, !P0 ;  /* 0x0000000905097207 */ /* 0x040fe20004000000 */
[----:B------:R-:W-:Y:S01]  /*3a90*/  @!P1 IMAD.MOV R84, RZ, RZ, -R84 ;  /* 0x000000ffff549224 */ /* 0x000fe200078e0a54 */
[C---:B------:R-:W-:Y:S01]  /*3aa0*/  SEL R10, R5.reuse, R10, !P0 ;  /* 0x0000000a050a7207 */ /* 0x040fe20004000000 */
[----:B------:R-:W-:Y:S01]  /*3ab0*/  @!P6 IMAD.MOV R98, RZ, RZ, -R98 ;  /* 0x000000ffff62e224 */ /* 0x000fe200078e0a62 */
[C---:B------:R-:W-:Y:S01]  /*3ac0*/  SEL R11, R5.reuse, R11, !P0 ;  /* 0x0000000b050b7207 */ /* 0x040fe20004000000 */
[----:B------:R-:W-:Y:S01]  /*3ad0*/  IMAD R8, R8, UR5, RZ ;  /* 0x0000000508087c24 */ /* 0x000fe2000f8e02ff */
[----:B------:R-:W-:Y:S01]  /*3ae0*/  SEL R12, R5, R12, !P0 ;  /* 0x0000000c050c7207 */ /* 0x000fe20004000000 */
[----:B------:R-:W-:Y:S01]  /*3af0*/  IMAD R9, R9, UR5, RZ ;  /* 0x0000000509097c24 */ /* 0x000fe2000f8e02ff */
[----:B------:R-:W-:Y:S01]  /*3b00*/  SEL R13, R5, R13, !P0 ;  /* 0x0000000d050d7207 */ /* 0x000fe20004000000 */
[----:B------:R-:W-:Y:S01]  /*3b10*/  IMAD R11, R11, UR5, RZ ;  /* 0x000000050b0b7c24 */ /* 0x000fe2000f8e02ff */
[C---:B------:R-:W-:Y:S01]  /*3b20*/  SEL R14, R5.reuse, R14, !P0 ;  /* 0x0000000e050e7207 */ /* 0x040fe20004000000 */
        /* <DEDUP_REMOVED lines=111> */
[----:B------:R-:W-:Y:S01]  /*4220*/  LEA R188, P1, R4, UR6, 0x1 ;  /* 0x0000000604bc7c11 */ /* 0x000fe2000f8208ff */
[----:B------:R-:W-:Y:S01]  /*4230*/  IMAD R54, R54, UR5, RZ ;  /* 0x0000000536367c24 */ /* 0x000fe2000f8e02ff */
[C---:B------:R-:W-:Y:S01]  /*4240*/  SEL R84, R5.reuse, R84, !P0 ;  /* 0x0000005405547207 */ /* 0x040fe20004000000 */
[----:B------:R-:W-:Y:S01]  /*4250*/  IMAD R68, R68, UR5, RZ ;  /* 0x0000000544447c24 */ /* 0x000fe2000f8e02ff */
[----:B------:R-:W-:-:S02]  /*4260*/  SEL R5, R5, R98, !P0 ;  /* 0x0000006205057207 */ /* 0x000fc40004000000 */
[----:B------:R-:W-:Y:S02]  /*4270*/  CS2R R98, SRZ ;  /* 0x0000000000627805 */ /* 0x000fe4000001ff00 */
[----:B------:R-:W-:Y:S01]  /*4280*/  LEA.HI.X.SX32 R189, R4, UR7, 0x1, P1 ;  /* 0x0000000704bd7c11 */ /* 0x000fe200088f0eff */
[----:B------:R-:W-:Y:S01]  /*4290*/  ULDC.64 UR6, c[0x0][0x218] ;  /* 0x0000860000067ab9 */ /* 0x000fe20000000a00 */
[----:B------:R-:W-:Y:S01]  /*42a0*/  IMAD R4, R10, UR5, RZ ;  /* 0x000000050a047c24 */ /* 0x000fe2000f8e02ff */
[----:B------:R-:W-:Y:S01]  /*42b0*/  LEA R227, P6, R44, UR6, 0x1 ;  /* 0x000000062ce37c11 */ /* 0x000fe2000f8c08ff */
[----:B------:R-:W-:Y:S01]  /*42c0*/  IMAD R226, R5, UR5, RZ ;  /* 0x0000000505e27c24 */ /* 0x000fe2000f8e02ff */
[----:B------:R-:W-:Y:S01]  /*42d0*/  LEA R5, P5, R8, UR6, 0x1 ;  /* 0x0000000608057c11 */ /* 0x000fe2000f8a08ff */
[----:B------:R-:W-:Y:S01]  /*42e0*/  IMAD R84, R84, UR5, RZ ;  /* 0x0000000554547c24 */ /* 0x000fe2000f8e02ff */
[----:B------:R-:W-:Y:S01]  /*42f0*/  LEA.HI.X.SX32 R156, R44, UR7, 0x1, P6 ;  /* 0x000000072c9c7c11 */ /* 0x000fe2000b0f0eff */
[----:B------:R-:W-:Y:S01]  /*4300*/  UMOV UR5, URZ ;  /* 0x0000003f00057c82 */ /* 0x000fe20008000000 */
[----:B------:R-:W-:Y:S01]  /*4310*/  LEA R229, P2, R4, UR6, 0x1 ;  /* 0x0000000604e57c11 */ /* 0x000fe2000f8408ff */
[----:B------:R0:W-:Y:S01]  /*4320*/  STL [R1+0x48], R5 ;  /* 0x0000480501007387 */ /* 0x0001e20000100800 */
[----:B------:R-:W-:Y:S01]  /*4330*/  LEA R231, P4, R6, UR6, 0x1 ;  /* 0x0000000606e77c11 */ /* 0x000fe2000f8808ff */
[----:B------:R-:W-:Y:S01]  /*4340*/  UIADD3.64 UR12, UR4, UR12, URZ ;  /* 0x0000000c040c7297 */ /* 0x000fe2000fffe03f */
[----:B------:R-:W-:-:S02]  /*4350*/  LEA R7, P3, R9, UR6, 0x1 ;  /* 0x0000000609077c11 */ /* 0x000fc4000f8608ff */
[----:B------:R-:W-:Y:S02]  /*4360*/  LEA.HI.X.SX32 R228, R8, UR7, 0x1, P5 ;  /* 0x0000000708e47c11 */ /* 0x000fe4000a8f0eff */
[----:B------:R-:W-:Y:S02]  /*4370*/  LEA.HI.X.SX32 R6, R6, UR7, 0x1, P4 ;  /* 0x0000000706067c11 */ /* 0x000fe4000a0f0eff */
[----:B------:R-:W-:Y:S02]  /*4380*/  LEA.HI.X.SX32 R8, R9, UR7, 0x1, P3 ;  /* 0x0000000709087c11 */ /* 0x000fe400098f0eff */
[----:B0-----:R-:W-:Y:S02]  /*4390*/  LEA R5, P1, R11, UR6, 0x1 ;  /* 0x000000060b057c11 */ /* 0x001fe4000f8208ff */
[----:B------:R-:W-:Y:S02]  /*43a0*/  LEA R233, P3, R15, UR6, 0x1 ;  /* 0x000000060fe97c11 */ /* 0x000fe4000f8608ff */
[----:B------:R-:W-:Y:S01]  /*43b0*/  LEA R10, P0, R12, UR6, 0x1 ;  /* 0x000000060c0a7c11 */ /* 0x000fe2000f8008ff */
[----:B------:R0:W-:Y:S01]  /*43c0*/  STL [R1+0x4c], R5 ;  /* 0x00004c0501007387 */ /* 0x0001e20000100800 */
[----:B------:R-:W-:-:S02]  /*43d0*/  LEA.HI.X.SX32 R230, R11, UR7, 0x1, P1 ;  /* 0x000000070be67c11 */ /* 0x000fc400088f0eff */
[----:B------:R-:W-:Y:S02]  /*43e0*/  LEA.HI.X.SX32 R9, R15, UR7, 0x1, P3 ;  /* 0x000000070f097c11 */ /* 0x000fe400098f0eff */
[----:B------:R-:W-:Y:S02]  /*43f0*/  LEA.HI.X.SX32 R11, R12, UR7, 0x1, P0 ;  /* 0x000000070c0b7c11 */ /* 0x000fe400080f0eff */
[----:B------:R-:W-:Y:S02]  /*4400*/  LEA R235, P0, R18, UR6, 0x1 ;  /* 0x0000000612eb7c11 */ /* 0x000fe4000f8008ff */
[----:B------:R-:W-:Y:S02]  /*4410*/  LEA R13, P5, R46, UR6, 0x1 ;  /* 0x000000062e0d7c11 */ /* 0x000fe4000f8a08ff */
[----:B0-----:R-:W-:Y:S02]  /*4420*/  LEA R5, P6, R14, UR6, 0x1 ;  /* 0x000000060e057c11 */ /* 0x001fe4000f8c08ff */
[----:B------:R-:W-:-:S02]  /*4430*/  LEA.HI.X.SX32 R12, R18, UR7, 0x1, P0 ;  /* 0x00000007120c7c11 */ /* 0x000fc400080f0eff */
[----:B------:R-:W-:Y:S01]  /*4440*/  LEA.HI.X.SX32 R232, R14, UR7, 0x1, P6 ;  /* 0x000000070ee87c11 */ /* 0x000fe2000b0f0eff */
[----:B------:R0:W-:Y:S01]  /*4450*/  STL [R1+0x50], R5 ;  /* 0x0000500501007387 */ /* 0x0001e20000100800 */
[----:B------:R-:W-:Y:S02]  /*4460*/  LEA.HI.X.SX32 R14, R46, UR7, 0x1, P5 ;  /* 0x000000072e0e7c11 */ /* 0x000fe4000a8f0eff */
[----:B------:R-:W-:Y:S02]  /*4470*/  LEA R237, P5, R21, UR6, 0x1 ;  /* 0x0000000615ed7c11 */ /* 0x000fe4000f8a08ff */
[----:B------:R-:W-:Y:S02]  /*4480*/  LEA R16, P1, R17, UR6, 0x1 ;  /* 0x0000000611107c11 */ /* 0x000fe4000f8208ff */
[----:B------:R-:W-:Y:S02]  /*4490*/  LEA.HI.X.SX32 R15, R21, UR7, 0x1, P5 ;  /* 0x00000007150f7c11 */ /* 0x000fe4000a8f0eff */
[----:B------:R-:W-:-:S02]  /*44a0*/  LEA.HI.X.SX32 R17, R17, UR7, 0x1, P1 ;  /* 0x0000000711117c11 */ /* 0x000fc400088f0eff */
[----:B0-----:R-:W-:Y:S02]  /*44b0*/  LEA.HI.X.SX32 R5, R4, UR7, 0x1, P2 ;  /* 0x0000000704057c11 */ /* 0x001fe400090f0eff */
[----:B------:R-:W-:Y:S02]  /*44c0*/  LEA R4, P2, R234, UR6, 0x1 ;  /* 0x00000006ea047c11 */ /* 0x000fe4000f8408ff */
[C---:B------:R-:W-:Y:S02]  /*44d0*/  LEA R239, P1, R47.reuse, UR6, 0x1 ;  /* 0x000000062fef7c11 */ /* 0x040fe4000f8208ff */
[----:B------:R-:W-:Y:S01]  /*44e0*/  LEA R19, P6, R20, UR6, 0x1 ;  /* 0x0000000614137c11 */ /* 0x000fe2000f8c08ff */
[----:B------:R0:W-:Y:S01]  /*44f0*/  STL [R1+0x54], R4 ;  /* 0x0000540401007387 */ /* 0x0001e20000100800 */
[----:B------:R-:W-:Y:S02]  /*4500*/  LEA.HI.X.SX32 R18, R47, UR7, 0x1, P1 ;  /* 0x000000072f127c11 */ /* 0x000fe400088f0eff */
[----:B------:R-:W-:-:S02]  /*4510*/  CS2R R46, SRZ ;  /* 0x00000000002e7805 */ /* 0x000fc4000001ff00 */
        /* <DEDUP_REMOVED lines=9> */
[----:B------:R-:W-:Y:S02]  /*45b0*/  CS2R R44, SRZ ;  /* 0x00000000002c7805 */ /* 0x000fe4000001ff00 */
[C---:B------:R-:W-:Y:S02]  /*45c0*/  LEA R243, P2, R50.reuse, UR6, 0x1 ;  /* 0x0000000632f37c11 */ /* 0x040fe4000f8408ff */
[----:B------:R-:W-:Y:S02]  /*45d0*/  LEA R153, P4, R25, UR6, 0x1 ;  /* 0x0000000619997c11 */ /* 0x000fe4000f8808ff */
[----:B------:R-:W-:-:S02]  /*45e0*/  LEA.HI.X.SX32 R152, R50, UR7, 0x1, P2 ;  /* 0x0000000732987c11 */ /* 0x000fc400090f0eff */
[----:B------:R-:W-:Y:S02]  /*45f0*/  CS2R R50, SRZ ;  /* 0x0000000000327805 */ /* 0x000fe4000001ff00 */
[----:B------:R-:W-:Y:S02]  /*4600*/  LEA.HI.X.SX32 R154, R25, UR7, 0x1, P4 ;  /* 0x00000007199a7c11 */ /* 0x000fe4000a0f0eff */
[C---:B0-----:R-:W-:Y:S02]  /*4610*/  LEA R4, P3, R48.reuse, UR6, 0x1 ;  /* 0x0000000630047c11 */ /* 0x041fe4000f8608ff */
[----:B------:R-:W-:Y:S02]  /*4620*/  LEA R245, P4, R31, UR6, 0x1 ;  /* 0x000000061ff57c11 */ /* 0x000fe4000f8808ff */
[----:B------:R-:W-:Y:S01]  /*4630*/  LEA.HI.X.SX32 R238, R48, UR7, 0x1, P3 ;  /* 0x0000000730ee7c11 */ /* 0x000fe200098f0eff */
[----:B------:R0:W-:Y:S01]  /*4640*/  STL [R1+0x5c], R4 ;  /* 0x00005c0401007387 */ /* 0x0001e20000100800 */
[----:B------:R-:W-:-:S02]  /*4650*/  LEA R182, P3, R28, UR6, 0x1 ;  /* 0x000000061cb67c11 */ /* 0x000fc4000f8608ff */
[----:B------:R-:W-:Y:S02]  /*4660*/  CS2R R48, SRZ ;  /* 0x0000000000307805 */ /* 0x000fe4000001ff00 */
[----:B------:R-:W-:Y:S02]  /*4670*/  LEA.HI.X.SX32 R155, R31, UR7, 0x1, P4 ;  /* 0x000000071f9b7c11 */ /* 0x000fe4000a0f0eff */
[----:B------:R-:W-:Y:S02]  /*4680*/  LEA.HI.X.SX32 R183, R28, UR7, 0x1, P3 ;  /* 0x000000071cb77c11 */ /* 0x000fe400098f0eff */
[----:B------:R-:W-:Y:S02]  /*4690*/  LEA R247, P3, R34, UR6, 0x1 ;  /* 0x0000000622f77c11 */ /* 0x000fe4000f8608ff */
[----:B------:R-:W-:Y:S02]  /*46a0*/  LOP3.LUT R187, R2, 0x40, RZ, 0x3c, !PT ;  /* 0x0000004002bb7812 */ /* 0x000fe400078e3cff */
[----:B0-----:R-:W-:-:S02]  /*46b0*/  LEA R4, P0, R24, UR6, 0x1 ;  /* 0x0000000618047c11 */ /* 0x001fc4000f8008ff */
[----:B------:R-:W-:Y:S02]  /*46c0*/  LEA.HI.X.SX32 R157, R34, UR7, 0x1, P3 ;  /* 0x00000007229d7c11 */ /* 0x000fe400098f0eff */
[----:B------:R-:W-:Y:S01]  /*46d0*/  LEA.HI.X.SX32 R240, R24, UR7, 0x1, P0 ;  /* 0x0000000718f07c11 */ /* 0x000fe200080f0eff */
[----:B------:R0:W-:Y:S01]  /*46e0*/  STL [R1+0x60], R4 ;  /* 0x0000600401007387 */ /* 0x0001e20000100800 */
[----:B------:R-:W-:Y:S02]  /*46f0*/  LEA R158, P0, R30, UR6, 0x1 ;  /* 0x000000061e9e7c11 */ /* 0x000fe4000f8008ff */
[----:B------:R-:W-:Y:S02]  /*4700*/  CS2R R24, SRZ ;  /* 0x0000000000187805 */ /* 0x000fe4000001ff00 */
[----:B------:R-:W-:Y:S02]  /*4710*/  LOP3.LUT R186, R2, 0x60, RZ, 0x3c, !PT ;  /* 0x0000006002ba7812 */ /* 0x000fe400078e3cff */
[----:B------:R-:W-:-:S02]  /*4720*/  LEA.HI.X.SX32 R159, R30, UR7, 0x1, P0 ;  /* 0x000000071e9f7c11 */ /* 0x000fc400080f0eff */
[----:B------:R-:W-:Y:S02]  /*4730*/  CS2R R30, SRZ ;  /* 0x00000000001e7805 */ /* 0x000fe4000001ff00 */
[C---:B------:R-:W-:Y:S02]  /*4740*/  LEA R249, P0, R36.reuse, UR6, 0x1 ;  /* 0x0000000624f97c11 */ /* 0x040fe4000f8008ff */
[C---:B0-----:R-:W-:Y:S02]  /*4750*/  LEA R4, P5, R27.reuse, UR6, 0x1 ;  /* 0x000000061b047c11 */ /* 0x041fe4000f8a08ff */
[----:B------:R-:W-:Y:S02]  /*4760*/  LEA.HI.X.SX32 R160, R36, UR7, 0x1, P0 ;  /* 0x0000000724a07c11 */ /* 0x000fe400080f0eff */
[----:B------:R-:W-:Y:S01]  /*4770*/  LEA.HI.X.SX32 R242, R27, UR7, 0x1, P5 ;  /* 0x000000071bf27c11 */ /* 0x000fe2000a8f0eff */
[----:B------:R0:W-:Y:S01]  /*4780*/  STL [R1+0x64], R4 ;  /* 0x0000640401007387 */ /* 0x0001e20000100800 */
[----:B------:R-:W-:-:S02]  /*4790*/  LEA R161, P5, R33, UR6, 0x1 ;  /* 0x0000000621a17c11 */ /* 0x000fc4000f8a08ff */
[----:B------:R-:W-:Y:S02]  /*47a0*/  CS2R R26, SRZ ;  /* 0x00000000001a7805 */ /* 0x000fe4000001ff00 */
[----:B------:R-:W-:Y:S02]  /*47b0*/  LEA.HI.X.SX32 R162, R33, UR7, 0x1, P5 ;  /* 0x0000000721a27c11 */ /* 0x000fe4000a8f0eff */
[----:B------:R-:W-:Y:S02]  /*47c0*/  LEA R251, P5, R39, UR6, 0x1 ;  /* 0x0000000627fb7c11 */ /* 0x000fe4000f8a08ff */
[----:B0-----:R-:W-:-:S04]  /*47d0*/  LEA R4, P1, R29, UR6, 0x1 ;  /* 0x000000061d047c11 */ /* 0x001fc8000f8208ff */
[----:B------:R-:W-:Y:S01]  /*47e0*/  LEA.HI.X.SX32 R244, R29, UR7, 0x1, P1 ;  /* 0x000000071df47c11 */ /* 0x000fe200088f0eff */
[----:B------:R0:W-:Y:S01]  /*47f0*/  STL [R1+0x68], R4 ;  /* 0x0000680401007387 */ /* 0x0001e20000100800 */
[C---:B------:R-:W-:Y:S02]  /*4800*/  LEA R164, P1, R52.reuse, UR6, 0x1 ;  /* 0x0000000634a47c11 */ /* 0x040fe4000f8208ff */
[----:B------:R-:W-:Y:S02]  /*4810*/  CS2R R28, SRZ ;  /* 0x00000000001c7805 */ /* 0x000fe4000001ff00 */
[----:B------:R-:W-:Y:S02]  /*4820*/  LEA.HI.X.SX32 R165, R52, UR7, 0x1, P1 ;  /* 0x0000000734a57c11 */ /* 0x000fe400088f0eff */
[----:B------:R-:W-:Y:S02]  /*4830*/  CS2R R52, SRZ ;  /* 0x0000000000347805 */ /* 0x000fe4000001ff00 */
[----:B------:R-:W-:-:S02]  /*4840*/  LEA R163, P1, R42, UR6, 0x1 ;  /* 0x000000062aa37c11 */ /* 0x000fc4000f8208ff */
[----:B0-----:R-:W-:-:S04]  /*4850*/  LEA R4, P6, R32, UR6, 0x1 ;  /* 0x0000000620047c11 */ /* 0x001fc8000f8c08ff */
[----:B------:R-:W-:Y:S01]  /*4860*/  LEA.HI.X.SX32 R246, R32, UR7, 0x1, P6 ;  /* 0x0000000720f67c11 */ /* 0x000fe2000b0f0eff */
[----:B------:R0:W-:Y:S01]  /*4870*/  STL [R1+0x6c], R4 ;  /* 0x00006c0401007387 */ /* 0x0001e20000100800 */
[C---:B------:R-:W-:Y:S02]  /*4880*/  LEA R167, P6, R38.reuse, UR6, 0x1 ;  /* 0x0000000626a77c11 */ /* 0x040fe4000f8c08ff */
        /* <DEDUP_REMOVED lines=19> */
[----:B------:R-:W-:Y:S01]  /*49c0*/  CS2R R40, SRZ ;  /* 0x0000000000287805 */ /* 0x000fe2000001ff00 */
[----:B------:R1:W-:Y:S01]  /*49d0*/  STL [R1], R163 ;  /* 0x000000a301007387 */ /* 0x0003e20000100800 */
[----:B------:R-:W-:Y:S02]  /*49e0*/  LEA.HI.X.SX32 R176, R60, UR7, 0x1, P3 ;  /* 0x000000073cb07c11 */ /* 0x000fe400098f0eff */
[----:B------:R-:W-:Y:S02]  /*49f0*/  CS2R R60, SRZ ;  /* 0x00000000003c7805 */ /* 0x000fe4000001ff00 */
[----:B0-----:R-:W-:-:S02]  /*4a00*/  LEA R4, P0, R54, UR6, 0x1 ;  /* 0x0000000636047c11 */ /* 0x001fc4000f8008ff */
[----:B-1----:R-:W-:-:S03]  /*4a10*/  LEA.HI.X.SX32 R163, R39, UR7, 0x1, P5 ;  /* 0x0000000727a37c11 */ /* 0x002fc6000a8f0eff */
[----:B------:R0:W-:Y:S01]  /*4a20*/  STL [R1+0x7c], R4 ;  /* 0x00007c0401007387 */ /* 0x0001e20000100800 */
[----:B------:R-:W-:-:S03]  /*4a30*/  CS2R R38, SRZ ;  /* 0x0000000000267805 */ /* 0x000fc6000001ff00 */
[----:B------:R1:W-:Y:S01]  /*4a40*/  STL [R1+0x8], R166 ;  /* 0x000008a601007387 */ /* 0x0003e20000100800 */
[----:B0-----:R-:W-:Y:S02]  /*4a50*/  LEA R4, P5, R58, UR6, 0x1 ;  /* 0x000000063a047c11 */ /* 0x001fe4000f8a08ff */
[----:B-1----:R-:W-:-:S03]  /*4a60*/  LEA.HI.X.SX32 R166, R42, UR7, 0x1, P1 ;  /* 0x000000072aa67c11 */ /* 0x002fc600088f0eff */
[----:B------:R0:W-:Y:S01]  /*4a70*/  STL [R1+0x80], R4 ;  /* 0x0000800401007387 */ /* 0x0001e20000100800 */
[----:B------:R-:W-:Y:S02]  /*4a80*/  LEA R169, P1, R64, UR6, 0x1 ;  /* 0x0000000640a97c11 */ /* 0x000fe4000f8208ff */
[----:B------:R-:W-:Y:S02]  /*4a90*/  CS2R R42, SRZ ;  /* 0x00000000002a7805 */ /* 0x000fe4000001ff00 */
[----:B0-----:R-:W-:-:S05]  /*4aa0*/  LEA R4, P2, R62, UR6, 0x1 ;  /* 0x000000063e047c11 */ /* 0x001fca000f8408ff */
[----:B------:R0:W-:Y:S04]  /*4ab0*/  STL [R1+0x10], R4 ;  /* 0x0000100401007387 */ /* 0x0001e80000100800 */
[----:B------:R1:W-:Y:S01]  /*4ac0*/  STL [R1+0x84], R169 ;  /* 0x000084a901007387 */ /* 0x0003e20000100800 */
[----:B0-----:R-:W-:Y:S02]  /*4ad0*/  LEA.HI.X.SX32 R4, R54, UR7, 0x1, P0 ;  /* 0x0000000736047c11 */ /* 0x001fe400080f0eff */
[----:B------:R-:W-:Y:S02]  /*4ae0*/  CS2R R54, SRZ ;  /* 0x0000000000367805 */ /* 0x000fe4000001ff00 */
[----:B------:R-:W-:Y:S02]  /*4af0*/  LEA R217, P0, R66, UR6, 0x1 ;  /* 0x0000000642d97c11 */ /* 0x000fe4000f8008ff */
[----:B-1----:R-:W-:Y:S01]  /*4b00*/  LEA.HI.X.SX32 R169, R56, UR7, 0x1, P6 ;  /* 0x0000000738a97c11 */ /* 0x002fe2000b0f0eff */
[----:B------:R0:W-:Y:S01]  /*4b10*/  STL [R1+0x4], R4 ;  /* 0x0000040401007387 */ /* 0x0001e20000100800 */
[----:B------:R-:W-:-:S02]  /*4b20*/  LEA R172, P6, R70, UR6, 0x1 ;  /* 0x0000000646ac7c11 */ /* 0x000fc4000f8c08ff */
[----:B------:R-:W-:Y:S02]  /*4b30*/  CS2R R56, SRZ ;  /* 0x0000000000387805 */ /* 0x000fe4000001ff00 */
[----:B------:R-:W-:Y:S02]  /*4b40*/  LEA.HI.X.SX32 R177, R66, UR7, 0x1, P0 ;  /* 0x0000000742b17c11 */ /* 0x000fe400080f0eff */
        /* <DEDUP_REMOVED lines=11> */
[----:B0-----:R-:W-:-:S04]  /*4c00*/  LEA R4, P3, R74, UR6, 0x1 ;  /* 0x000000064a047c11 */ /* 0x001fc8000f8608ff */
[----:B------:R-:W-:Y:S01]  /*4c10*/  LEA.HI.X.SX32 R218, R74, UR7, 0x1, P3 ;  /* 0x000000074ada7c11 */ /* 0x000fe200098f0eff */
[----:B------:R0:W-:Y:S01]  /*4c20*/  STL [R1+0x20], R4 ;  /* 0x0000200401007387 */ /* 0x0001e20000100800 */
[----:B------:R-:W-:Y:S02]  /*4c30*/  LEA R179, P3, R88, UR6, 0x1 ;  /* 0x0000000658b37c11 */ /* 0x000fe4000f8608ff */
[----:B------:R-:W-:Y:S01]  /*4c40*/  CS2R R74, SRZ ;  /* 0x00000000004a7805 */ /* 0x000fe2000001ff00 */
[----:B------:R1:W-:Y:S01]  /*4c50*/  STL [R1+0x8c], R175 ;  /* 0x00008caf01007387 */ /* 0x0003e20000100800 */
[----:B0-----:R-:W-:Y:S02]  /*4c60*/  LEA.HI.X.SX32 R4, R64, UR7, 0x1, P1 ;  /* 0x0000000740047c11 */ /* 0x001fe400088f0eff */
[----:B------:R-:W-:Y:S02]  /*4c70*/  CS2R R64, SRZ ;  /* 0x0000000000407805 */ /* 0x000fe4000001ff00 */
[----:B------:R-:W-:-:S02]  /*4c80*/  LEA R219, P1, R78, UR6, 0x1 ;  /* 0x000000064edb7c11 */ /* 0x000fc4000f8208ff */
[----:B-1----:R-:W-:Y:S01]  /*4c90*/  LEA.HI.X.SX32 R175, R68, UR7, 0x1, P4 ;  /* 0x0000000744af7c11 */ /* 0x002fe2000a0f0eff */
[----:B------:R0:W-:Y:S01]  /*4ca0*/  STL [R1+0x14], R4 ;  /* 0x0000140401007387 */ /* 0x0001e20000100800 */
[C---:B------:R-:W-:Y:S02]  /*4cb0*/  LEA R178, P4, R82.reuse, UR6, 0x1 ;  /* 0x0000000652b27c11 */ /* 0x040fe4000f8808ff */
[----:B------:R-:W-:Y:S02]  /*4cc0*/  CS2R R68, SRZ ;  /* 0x0000000000447805 */ /* 0x000fe4000001ff00 */
[----:B------:R-:W-:Y:S02]  /*4cd0*/  LEA.HI.X.SX32 R185, R82, UR7, 0x1, P4 ;  /* 0x0000000752b97c11 */ /* 0x000fe4000a0f0eff */
        /* <DEDUP_REMOVED lines=12> */
[----:B------:R-:W-:Y:S02]  /*4da0*/  CS2R R72, SRZ ;  /* 0x0000000000487805 */ /* 0x000fe4000001ff00 */
[----:B0-----:R-:W-:-:S04]  /*4db0*/  LEA R4, P5, R86, UR6, 0x1 ;  /* 0x0000000656047c11 */ /* 0x001fc8000f8a08ff */
[----:B------:R-:W-:Y:S01]  /*4dc0*/  LEA.HI.X.SX32 R222, R86, UR7, 0x1, P5 ;  /* 0x0000000756de7c11 */ /* 0x000fe2000a8f0eff */
[----:B------:R0:W-:Y:S01]  /*4dd0*/  STL [R1+0x30], R4 ;  /* 0x0000300401007387 */ /* 0x0001e20000100800 */
[----:B------:R-:W-:-:S03]  /*4de0*/  CS2R R86, SRZ ;  /* 0x0000000000567805 */ /* 0x000fc6000001ff00 */
[----:B------:R1:W-:Y:S01]  /*4df0*/  STL [R1+0x94], R179 ;  /* 0x000094b301007387 */ /* 0x0003e20000100800 */
[----:B0-----:R-:W-:Y:S02]  /*4e00*/  LEA.HI.X.SX32 R4, R76, UR7, 0x1, P2 ;  /* 0x000000074c047c11 */ /* 0x001fe400090f0eff */
[----:B------:R-:W-:Y:S02]  /*4e10*/  CS2R R76, SRZ ;  /* 0x00000000004c7805 */ /* 0x000fe4000001ff00 */
[----:B------:R-:W-:Y:S02]  /*4e20*/  LEA R223, P2, R90, UR6, 0x1 ;  /* 0x000000065adf7c11 */ /* 0x000fe4000f8408ff */
[----:B-1----:R-:W-:Y:S01]  /*4e30*/  LEA.HI.X.SX32 R179, R78, UR7, 0x1, P1 ;  /* 0x000000074eb37c11 */ /* 0x002fe200088f0eff */
[----:B------:R0:W-:Y:S01]  /*4e40*/  STL [R1+0x24], R4 ;  /* 0x0000240401007387 */ /* 0x0001e20000100800 */
[----:B------:R-:W-:Y:S02]  /*4e50*/  LEA.HI.X.SX32 R214, R90, UR7, 0x1, P2 ;  /* 0x000000075ad67c11 */ /* 0x000fe400090f0eff */
[----:B------:R-:W-:-:S02]  /*4e60*/  CS2R R78, SRZ ;  /* 0x00000000004e7805 */ /* 0x000fc4000001ff00 */
[----:B------:R-:W-:Y:S02]  /*4e70*/  CS2R R90, SRZ ;  /* 0x00000000005a7805 */ /* 0x000fe4000001ff00 */
[----:B0-----:R-:W-:-:S04]  /*4e80*/  LEA R4, P1, R92, UR6, 0x1 ;  /* 0x000000065c047c11 */ /* 0x001fc8000f8208ff */
[----:B------:R-:W-:Y:S01]  /*4e90*/  LEA.HI.X.SX32 R224, R92, UR7, 0x1, P1 ;  /* 0x000000075ce07c11 */ /* 0x000fe200088f0eff */
[----:B------:R0:W-:Y:S01]  /*4ea0*/  STL [R1+0x38], R4 ;  /* 0x0000380401007387 */ /* 0x0001e20000100800 */
[----:B------:R-:W-:-:S03]  /*4eb0*/  CS2R R92, SRZ ;  /* 0x00000000005c7805 */ /* 0x000fc6000001ff00 */
[----:B------:R1:W-:Y:S04]  /*4ec0*/  STL [R1+0x98], R180 ;  /* 0x000098b401007387 */ /* 0x0003e80000100800 */
[----:B------:R2:W-:Y:S01]  /*4ed0*/  STL [R1+0x2c], R185 ;  /* 0x00002cb901007387 */ /* 0x0005e20000100800 */
[----:B0-----:R-:W-:Y:S02]  /*4ee0*/  LEA R4, P4, R96, UR6, 0x1 ;  /* 0x0000000660047c11 */ /* 0x001fe4000f8808ff */
[----:B-1----:R-:W-:-:S03]  /*4ef0*/  LEA.HI.X.SX32 R180, R84, UR7, 0x1, P6 ;  /* 0x0000000754b47c11 */ /* 0x002fc6000b0f0eff */
[----:B------:R0:W-:Y:S01]  /*4f00*/  STL [R1+0x40], R4 ;  /* 0x0000400401007387 */ /* 0x0001e20000100800 */
[----:B------:R-:W-:Y:S02]  /*4f10*/  LEA.HI.X.SX32 R225, R96, UR7, 0x1, P4 ;  /* 0x0000000760e17c11 */ /* 0x000fe4000a0f0eff */
[----:B------:R-:W-:Y:S02]  /*4f20*/  CS2R R84, SRZ ;  /* 0x0000000000547805 */ /* 0x000fe4000001ff00 */
[C---:B--2---:R-:W-:Y:S01]  /*4f30*/  LEA R185, P6, R226.reuse, UR6, 0x1 ;  /* 0x00000006e2b97c11 */ /* 0x044fe2000f8c08ff */
[----:B------:R-:W-:Y:S01]  /*4f40*/  USHF.R.U32.HI UR6, URZ, 0x4, UR8 ;  /* 0x000000043f067899 */ /* 0x000fe20008011608 */
[----:B------:R-:W-:Y:S02]  /*4f50*/  CS2R R96, SRZ ;  /* 0x0000000000607805 */ /* 0x000fe4000001ff00 */
[----:B------:R-:W-:Y:S01]  /*4f60*/  LEA.HI.X.SX32 R226, R226, UR7, 0x1, P6 ;  /* 0x00000007e2e27c11 */ /* 0x000fe2000b0f0eff */
[----:B------:R1:W-:Y:S01]  /*4f70*/  STL [R1+0x44], R185 ;  /* 0x000044b901007387 */ /* 0x0003e20000100800 */
[----:B------:R-:W-:Y:S01]  /*4f80*/  USGXT.U32 UR6, UR6, 0xe ;  /* 0x0000000e0606789a */ /* 0x000fe20008000000 */
[----:B0-----:R-:W-:-:S02]  /*4f90*/  LEA.HI.X.SX32 R4, R88, UR7, 0x1, P3 ;  /* 0x0000000758047c11 */ /* 0x001fc400098f0eff */
[----:B------:R-:W-:-:S03]  /*4fa0*/  CS2R R88, SRZ ;  /* 0x0000000000587805 */ /* 0x000fc6000001ff00 */
[----:B------:R0:W-:Y:S01]  /*4fb0*/  STL [R1+0x34], R4 ;  /* 0x0000340401007387 */ /* 0x0001e20000100800 */
[----:B-1----:R-:W1:Y:S01]  /*4fc0*/  LDC R185, c[0x0][0x23c] ;  /* 0x00008f00ffb97b82 */ /* 0x002e620000000800 */
[----:B0-----:R-:W-:Y:S02]  /*4fd0*/  LEA.HI.X.SX32 R4, R94, UR7, 0x1, P0 ;  /* 0x000000075e047c11 */ /* 0x001fe400080f0eff */
[----:B------:R-:W-:Y:S01]  /*4fe0*/  CS2R R94, SRZ ;  /* 0x00000000005e7805 */ /* 0x000fe2000001ff00 */
[----:B------:R-:W-:Y:S02]  /*4ff0*/  UMOV UR7, URZ ;  /* 0x0000003f00077c82 */ /* 0x000fe40008000000 */
[----:B------:R-:W-:Y:S01]  /*5000*/  UIADD3.64 UR14, UR6, -UR14, URZ ;  /* 0x8000000e060e7297 */ /* 0x000fe2000fffe03f */
[----:B------:R0:W-:Y:S02]  /*5010*/  STL [R1+0x3c], R4 ;  /* 0x00003c0401007387 */ /* 0x0001e40000100800 */
[----:B0-----:R-:W-:Y:S01]  /*5020*/  LOP3.LUT R4, R0, 0x14, RZ, 0xfc, !PT ;  /* 0x0000001400047812 */ /* 0x001fe200078efcff */
[----:B-1----:R-:W-:-:S02]  /*5030*/  IMAD.SHL.U32 R184, R185, 0x20, RZ ;  /* 0x00000020b9b87824 */ /* 0x002fc400078e00ff */
[----:B------:R-:W-:Y:S02]  /*5040*/  IMAD R185, R191, R185, RZ ;  /* 0x000000b9bfb97224 */ /* 0x000fe400078e02ff */
[-C--:B------:R-:W-:Y:S02]  /*5050*/  IMAD R192, R4, R144.reuse, RZ ;  /* 0x0000009004c07224 */ /* 0x080fe400078e02ff */
[-C--:B------:R-:W-:Y:S02]  /*5060*/  IMAD R4, R136, R144.reuse, RZ ;  /* 0x0000009088047224 */ /* 0x080fe400078e02ff */
[-C--:B------:R-:W-:Y:S02]  /*5070*/  IMAD R4, R139, R144.reuse, RZ ;  /* 0x000000908b047224 */ /* 0x080fe400078e02ff */
[-C--:B------:R-:W-:Y:S02]  /*5080*/  IMAD R4, R142, R144.reuse, RZ ;  /* 0x000000908e047224 */ /* 0x080fe400078e02ff */
[-C--:B------:R-:W-:Y:S01]  /*5090*/  IMAD R4, R190, R144.reuse, RZ ;  /* 0x00000090be047224 */ /* 0x080fe200078e02ff */
[----:B------:R-:W-:Y:S01]  /*50a0*/  SHF.R.S32.HI R4, RZ, 0x1f, R185 ;  /* 0x0000001fff047819 */ /* 0x000fe200000114b9 */
[-C--:B------:R-:W-:Y:S01]  /*50b0*/  IMAD R191, R134, R144.reuse, RZ ;  /* 0x0000009086bf7224 */ /* 0x080fe200078e02ff */
[----:B------:R-:W-:Y:S01]  /*50c0*/  LOP3.LUT R190, R2, 0x20, RZ, 0x3c, !PT ;  /* 0x0000002002be7812 */ /* 0x000fe200078e3cff */
[-C--:B------:R-:W-:Y:S01]  /*50d0*/  IMAD R191, R135, R144.reuse, RZ ;  /* 0x0000009087bf7224 */ /* 0x080fe200078e02ff */
[----:B------:R-:W-:Y:S01]  /*50e0*/  SHF.L.U64.HI R4, R185, 0x1, R4 ;  /* 0x00000001b9047819 */ /* 0x000fe20000010204 */
[-C--:B------:R-:W-:Y:S01]  /*50f0*/  IMAD R192, R137, R144.reuse, RZ ;  /* 0x0000009089c07224 */ /* 0x080fe200078e02ff */
[----:B------:R-:W-:Y:S01]  /*5100*/  CS2R R134, SRZ ;  /* 0x0000000000867805 */ /* 0x000fe2000001ff00 */
        /* <DEDUP_REMOVED lines=8> */
[----:B------:R-:W-:Y:S01]  /*5190*/  IMAD R191, R0, R144, RZ ;  /* 0x0000009000bf7224 */ /* 0x000fe200078e02ff */
[----:B------:R-:W-:Y:S01]  /*51a0*/  CS2R R144, SRZ ;  /* 0x0000000000907805 */ /* 0x000fe2000001ff00 */
[----:B------:R-:W-:-:S07]  /*51b0*/  IMAD.SHL.U32 R185, R185, 0x2, RZ ;  /* 0x00000002b9b97824 */ /* 0x000fce00078e00ff */
.L_x_1:
[----:B------:R-:W0:Y:S01]  /*51c0*/  LDC R184, c[0x0][0x238] ;  /* 0x00008e00ffb87b82 */ /* 0x000e220000000800 */
[C---:B------:R-:W-:Y:S01]  /*51d0*/  ISETP.GE.AND P0, PT, R0.reuse, UR9, PT ;  /* 0x0000000900007c0c */ /* 0x040fe2000bf06270 */
[----:B------:R1:W-:Y:S01]  /*51e0*/  STL [R1+0xa4], R181 ;  /* 0x0000a4b501007387 */ /* 0x0003e20000100800 */
[----:B------:R-:W-:Y:S02]  /*51f0*/  PRMT R204, RZ, 0x7610, R204 ;  /* 0x00007610ffcc7816 */ /* 0x000fe400000000cc */
[----:B------:R-:W-:Y:S01]  /*5200*/  LOP3.LUT R190, R0, 0x8, RZ, 0xfc, !PT ;  /* 0x0000000800be7812 */ /* 0x000fe200078efcff */
[----:B-----5:R2:W-:Y:S02]  /*5210*/  STL [R1+0xa0], R3 ;  /* 0x0000a00301007387 */ /* 0x0205e40000100800 */
[----:B------:R-:W3:Y:S01]  /*5220*/  LDC R191, c[0x0][0x238] ;  /* 0x00008e00ffbf7b82 */ /* 0x000ee20000000800 */
[----:B------:R-:W-:-:S07]  /*5230*/  ISETP.GE.AND P1, PT, R190, UR9, PT ;  /* 0x00000009be007c0c */ /* 0x000fce000bf26270 */
[----:B-1----:R-:W1:Y:S01]  /*5240*/  LDC R181, c[0x0][0x238] ;  /* 0x00008e00ffb57b82 */ /* 0x002e620000000800 */
[----:B0-----:R-:W-:-:S04]  /*5250*/  IMAD R184, R0, R184, RZ ;  /* 0x000000b800b87224 */ /* 0x001fc800078e02ff */
[----:B------:R-:W-:Y:S01]  /*5260*/  IMAD.WIDE R186, R184, 0x2, R188 ;  /* 0x00000002b8ba7825 */ /* 0x000fe200078e02bc */
[----:B------:R-:W-:-:S04]  /*5270*/  LOP3.LUT R184, R0, 0x8, RZ, 0xfc, !PT ;  /* 0x0000000800b87812 */ /* 0x000fc800078efcff */
[----:B------:R0:W4:Y:S01]  /*5280*/  @!P0 LDG.E.U16 R204, desc[UR10][R186.64] ;  /* 0x0000000abacc8981 */ /* 0x000122000c1e1500 */
[----:B---3--:R-:W-:Y:S02]  /*5290*/  IMAD R184, R184, R191, RZ ;  /* 0x000000bfb8b87224 */ /* 0x008fe400078e02ff */
[----:B------:R-:W3:Y:S02]  /*52a0*/  LDC R191, c[0x0][0x238] ;  /* 0x00008e00ffbf7b82 */ /* 0x000ee40000000800 */
[----:B0-----:R-:W-:Y:S01]  /*52b0*/  IMAD.WIDE R186, R184, 0x2, R188 ;  /* 0x00000002b8ba7825 */ /* 0x001fe200078e02bc */
[C---:B------:R-:W-:Y:S02]  /*52c0*/  LOP3.LUT R184, R0.reuse, 0x10, RZ, 0xfc, !PT ;  /* 0x0000001000b87812 */ /* 0x040fe400078efcff */
[----:B------:R-:W-:Y:S02]  /*52d0*/  LOP3.LUT R190, R0, 0x10, RZ, 0xfc, !PT ;  /* 0x0000001000be7812 */ /* 0x000fe400078efcff */
[----:B------:R-:W-:-:S02]  /*52e0*/  PRMT R203, RZ, 0x7610, R203 ;  /* 0x00007610ffcb7816 */ /* 0x000fc400000000cb */
[----:B------:R-:W-:Y:S01]  /*52f0*/  ISETP.GE.AND P0, PT, R190, UR9, PT ;  /* 0x00000009be007c0c */ /* 0x000fe2000bf06270 */
[----:B---3--:R-:W-:-:S03]  /*5300*/  IMAD R184, R184, R191, RZ ;  /* 0x000000bfb8b87224 */ /* 0x008fc600078e02ff */
[----:B------:R0:W3:Y:S01]  /*5310*/  @!P1 LDG.E.U16 R203, desc[UR10][R186.64] ;  /* 0x0000000abacb9981 */ /* 0x0000e2000c1e1500 */
[----:B------:R-:W1:Y:S01]  /*5320*/  LDC R191, c[0x0][0x238] ;  /* 0x00008e00ffbf7b82 */ /* 0x000e620000000800 */
[----:B------:R-:W-:Y:S02]  /*5330*/  PRMT R202, RZ, 0x7610, R202 ;  /* 0x00007610ffca7816 */ /* 0x000fe400000000ca */
[C---:B------:R-:W-:Y:S02]  /*5340*/  LOP3.LUT R190, R0.reuse, 0x18, RZ, 0xfc, !PT ;  /* 0x0000001800be7812 */ /* 0x040fe400078efcff */
[----:B--2---:R-:W-:Y:S01]  /*5350*/  LOP3.LUT R3, R0, 0x2, RZ, 0xfc, !PT ;  /* 0x0000000200037812 */ /* 0x004fe200078efcff */
[----:B0-----:R-:W-:Y:S01]  /*5360*/  IMAD.WIDE R186, R184, 0x2, R188 ;  /* 0x00000002b8ba7825 */ /* 0x001fe200078e02bc */
[----:B------:R-:W-:Y:S02]  /*5370*/  LOP3.LUT R184, R0, 0x18, RZ, 0xfc, !PT ;  /* 0x0000001800b87812 */ /* 0x000fe400078efcff */
[----:B------:R-:W-:Y:S01]  /*5380*/  ISETP.GE.AND P1, PT, R190, UR9, PT ;  /* 0x00000009be007c0c */ /* 0x000fe2000bf26270 */
[----:B-1----:R-:W-:Y:S01]  /*5390*/  IMAD R3, R3, R181, RZ ;  /* 0x000000b503037224 */ /* 0x002fe200078e02ff */
[----:B------:R0:W2:Y:S01]  /*53a0*/  @!P0 LDG.E.U16 R202, desc[UR10][R186.64] ;  /* 0x0000000abaca8981 */ /* 0x0000a2000c1e1500 */
[----:B------:R-:W1:Y:S01]  /*53b0*/  LDC R181, c[0x0][0x238] ;  /* 0x00008e00ffb57b82 */ /* 0x000e620000000800 */
[----:B------:R-:W-:-:S02]  /*53c0*/  PRMT R201, RZ, 0x7610, R201 ;  /* 0x00007610ffc97816 */ /* 0x000fc400000000c9 */
[----:B------:R-:W-:-:S05]  /*53d0*/  PRMT R200, RZ, 0x7610, R200 ;  /* 0x00007610ffc87816 */ /* 0x000fca00000000c8 */
[----:B------:R-:W1:Y:S01]  /*53e0*/  LDC R190, c[0x0][0x238] ;  /* 0x00008e00ffbe7b82 */ /* 0x000e620000000800 */
[----:B0-----:R-:W-:Y:S01]  /*53f0*/  LOP3.LUT R186, R0, 0x2, RZ, 0xfc, !PT ;  /* 0x0000000200ba7812 */ /* 0x001fe200078efcff */
[----:B------:R-:W-:-:S03]  /*5400*/  IMAD R184, R184, R191, RZ ;  /* 0x000000bfb8b87224 */ /* 0x000fc600078e02ff */
[----:B------:R-:W-:Y:S01]  /*5410*/  ISETP.GE.AND P0, PT, R186, UR9, PT ;  /* 0x00000009ba007c0c */ /* 0x000fe2000bf06270 */
[--C-:B------:R-:W-:Y:S02]  /*5420*/  IMAD.WIDE R186, R184, 0x2, R188.reuse ;  /* 0x00000002b8ba7825 */ /* 0x100fe400078e02bc */
[----:B------:R-:W0:Y:S03]  /*5430*/  LDC R184, c[0x0][0x238] ;  /* 0x00008e00ffb87b82 */ /* 0x000e260000000800 */
[----:B------:R1:W2:Y:S02]  /*5440*/  @!P1 LDG.E.U16 R201, desc[UR10][R186.64] ;  /* 0x0000000abac99981 */ /* 0x0002a4000c1e1500 */
[----:B-1----:R-:W-:Y:S01]  /*5450*/  IMAD.WIDE R186, R3, 0x2, R188 ;  /* 0x0000000203ba7825 */ /* 0x002fe200078e02bc */
[----:B------:R-:W-:-:S04]  /*5460*/  LOP3.LUT R3, R0, 0xa, RZ, 0xfc, !PT ;  /* 0x0000000a00037812 */ /* 0x000fc800078efcff */
[----:B------:R1:W2:Y:S01]  /*5470*/  @!P0 LDG.E.U16 R200, desc[UR10][R186.64] ;  /* 0x0000000abac88981 */ /* 0x0002a2000c1e1500 */
[----:B------:R-:W-:Y:S01]  /*5480*/  IMAD R3, R3, R181, RZ ;  /* 0x000000b503037224 */ /* 0x000fe200078e02ff */
[C---:B------:R-:W-:Y:S02]  /*5490*/  LOP3.LUT R181, R0.reuse, 0x12, RZ, 0xfc, !PT ;  /* 0x0000001200b57812 */ /* 0x040fe400078efcff */
[----:B-1----:R-:W-:-:S04]  /*54a0*/  LOP3.LUT R186, R0, 0xa, RZ, 0xfc, !PT ;  /* 0x0000000a00ba7812 */ /* 0x002fc800078efcff */
[----:B------:R-:W-:Y:S02]  /*54b0*/  ISETP.GE.AND P0, PT, R186, UR9, PT ;  /* 0x00000009ba007c0c */ /* 0x000fe4000bf06270 */
[----:B------:R-:W-:Y:S02]  /*54c0*/  LOP3.LUT R186, R0, 0x12, RZ, 0xfc, !PT ;  /* 0x0000001200ba7812 */ /* 0x000fe400078efcff */
[----:B------:R-:W-:Y:S02]  /*54d0*/  PRMT R199, RZ, 0x7610, R199 ;  /* 0x00007610ffc77816 */ /* 0x000fe400000000c7 */
[----:B------:R-:W-:Y:S01]  /*54e0*/  ISETP.GE.AND P1, PT, R186, UR9, PT ;  /* 0x00000009ba007c0c */ /* 0x000fe2000bf26270 */
[----:B------:R-:W-:-:S04]  /*54f0*/  IMAD.WIDE R186, R3, 0x2, R188 ;  /* 0x0000000203ba7825 */ /* 0x000fc800078e02bc */
[----:B0-----:R-:W-:Y:S02]  /*5500*/  IMAD R181, R181, R184, RZ ;  /* 0x000000b8b5b57224 */ /* 0x001fe400078e02ff */
[----:B------:R0:W2:Y:S01]  /*5510*/  @!P0 LDG.E.U16 R199, desc[UR10][R186.64] ;  /* 0x0000000abac78981 */ /* 0x0000a2000c1e1500 */
[----:B------:R-:W-:Y:S02]  /*5520*/  PRMT R198, RZ, 0x7610, R198 ;  /* 0x00007610ffc67816 */ /* 0x000fe400000000c6 */
[C---:B------:R-:W-:Y:S01]  /*5530*/  LOP3.LUT R184, R0.reuse, 0x1a, RZ, 0xfc, !PT ;  /* 0x0000001a00b87812 */ /* 0x040fe200078efcff */
[----:B0-----:R-:W-:Y:S02]  /*5540*/  IMAD.WIDE R186, R181, 0x2, R188 ;  /* 0x00000002b5ba7825 */ /* 0x001fe400078e02bc */
[----:B------:R-:W0:Y:S01]  /*5550*/  LDC R181, c[0x0][0x238] ;  /* 0x00008e00ffb57b82 */ /* 0x000e220000000800 */
[----:B------:R-:W-:Y:S01]  /*5560*/  LOP3.LUT R3, R0, 0x1a, RZ, 0xfc, !PT ;  /* 0x0000001a00037812 */ /* 0x000fe200078efcff */
[----:B------:R-:W-:Y:S01]  /*5570*/  IMAD R184, R184, R190, RZ ;  /* 0x000000beb8b87224 */ /* 0x000fe200078e02ff */
[----:B------:R1:W2:Y:S02]  /*5580*/  @!P1 LDG.E.U16 R198, desc[UR10][R186.64] ;  /* 0x0000000abac69981 */ /* 0x0002a4000c1e1500 */
[----:B------:R-:W-:-:S02]  /*5590*/  ISETP.GE.AND P1, PT, R3, UR9, PT ;  /* 0x0000000903007c0c */ /* 0x000fc4000bf26270 */
[----:B------:R-:W-:Y:S01]  /*55a0*/  PRMT R197, RZ, 0x7610, R197 ;  /* 0x00007610ffc57816 */ /* 0x000fe200000000c5 */
[----:B------:R-:W0:Y:S01]  /*55b0*/  LDC R190, c[0x0][0x238] ;  /* 0x00008e00ffbe7b82 */ /* 0x000e220000000800 */
[----:B-1----:R-:W-:-:S04]  /*55c0*/  LOP3.LUT R186, R0, 0x4, RZ, 0xfc, !PT ;  /* 0x0000000400ba7812 */ /* 0x002fc800078efcff */
[----:B------:R-:W-:Y:S01]  /*55d0*/  ISETP.GE.AND P0, PT, R186, UR9, PT ;  /* 0x00000009ba007c0c */ /* 0x000fe2000bf06270 */
[----:B------:R-:W-:Y:S02]  /*55e0*/  IMAD.WIDE R186, R184, 0x2, R188 ;  /* 0x00000002b8ba7825 */ /* 0x000fe400078e02bc */
[----:B------:R-:W1:Y:S01]  /*55f0*/  LDC R184, c[0x0][0x238] ;  /* 0x00008e00ffb87b82 */ /* 0x000e620000000800 */
[----:B------:R-:W-:Y:S02]  /*5600*/  LOP3.LUT R3, R0, 0x4, RZ, 0xfc, !PT ;  /* 0x0000000400037812 */ /* 0x000fe400078efcff */
[----:B------:R0:W2:Y:S03]  /*5610*/  @!P1 LDG.E.U16 R197, desc[UR10][R186.64] ;  /* 0x0000000abac59981 */ /* 0x0000a6000c1e1500 */
[----:B0-----:R-:W-:Y:S01]  /*5620*/  IMAD R3, R3, R181, RZ ;  /* 0x000000b503037224 */ /* 0x001fe200078e02ff */
[----:B------:R-:W-:-:S03]  /*5630*/  PRMT R196, RZ, 0x7610, R196 ;  /* 0x00007610ffc47816 */ /* 0x000fc600000000c4 */
[----:B------:R-:W-:Y:S01]  /*5640*/  IMAD.WIDE R186, R3, 0x2, R188 ;  /* 0x0000000203ba7825 */ /* 0x000fe200078e02bc */
[----:B------:R-:W-:-:S04]  /*5650*/  LOP3.LUT R181, R0, 0xc, RZ, 0xfc, !PT ;  /* 0x0000000c00b57812 */ /* 0x000fc800078efcff */
[----:B------:R0:W2:Y:S02]  /*5660*/  @!P0 LDG.E.U16 R196, desc[UR10][R186.64] ;  /* 0x0000000abac48981 */ /* 0x0000a4000c1e1500 */
[----:B0-----:R-:W-:Y:S01]  /*5670*/  LOP3.LUT R186, R0, 0xc, RZ, 0xfc, !PT ;  /* 0x0000000c00ba7812 */ /* 0x001fe200078efcff */
[----:B-1----:R-:W-:-:S03]  /*5680*/  IMAD R181, R181, R184, RZ ;  /* 0x000000b8b5b57224 */ /* 0x002fc600078e02ff */
[----:B------:R-:W-:Y:S02]  /*5690*/  ISETP.GE.AND P0, PT, R186, UR9, PT ;  /* 0x00000009ba007c0c */ /* 0x000fe4000bf06270 */
[----:B------:R-:W-:-:S04]  /*56a0*/  LOP3.LUT R186, R0, 0x14, RZ, 0xfc, !PT ;  /* 0x0000001400ba7812 */ /* 0x000fc800078efcff */
[----:B------:R-:W-:Y:S01]  /*56b0*/  ISETP.GE.AND P1, PT, R186, UR9, PT ;  /* 0x00000009ba007c0c */ /* 0x000fe2000bf26270 */
[----:B------:R-:W-:Y:S02]  /*56c0*/  IMAD.WIDE R186, R181, 0x2, R188 ;  /* 0x00000002b5ba7825 */ /* 0x000fe400078e02bc */
[----:B------:R-:W0:Y:S01]  /*56d0*/  LDC R181, c[0x0][0x238] ;  /* 0x00008e00ffb57b82 */ /* 0x000e220000000800 */
[----:B------:R-:W-:Y:S02]  /*56e0*/  PRMT R195, RZ, 0x7610, R195 ;  /* 0x00007610ffc37816 */ /* 0x000fe400000000c3 */
[C---:B------:R-:W-:Y:S02]  /*56f0*/  LOP3.LUT R3, R0.reuse, 0x1c, RZ, 0xfc, !PT ;  /* 0x0000001c00037812 */ /* 0x040fe400078efcff */
[----:B------:R-:W-:Y:S02]  /*5700*/  LOP3.LUT R184, R0, 0x14, RZ, 0xfc, !PT ;  /* 0x0000001400b87812 */ /* 0x000fe400078efcff */
[----:B------:R1:W2:Y:S01]  /*5710*/  @!P0 LDG.E.U16 R195, desc[UR10][R186.64] ;  /* 0x0000000abac38981 */ /* 0x0002a2000c1e1500 */
[----:B------:R-:W-:-:S02]  /*5720*/  ISETP.GE.AND P0, PT, R3, UR9, PT ;  /* 0x0000000903007c0c */ /* 0x000fc4000bf06270 */
[----:B------:R-:W-:Y:S01]  /*5730*/  IMAD R184, R184, R190, RZ ;  /* 0x000000beb8b87224 */ /* 0x000fe200078e02ff */
[----:B------:R-:W-:Y:S02]  /*5740*/  PRMT R194, RZ, 0x7610, R194 ;  /* 0x00007610ffc27816 */ /* 0x000fe400000000c2 */
[----:B------:R-:W-:Y:S02]  /*5750*/  PRMT R193, RZ, 0x7610, R193 ;  /* 0x00007610ffc17816 */ /* 0x000fe400000000c1 */
[----:B------:R-:W-:Y:S01]  /*5760*/  PRMT R192, RZ, 0x7610, R192 ;  /* 0x00007610ffc07816 */ /* 0x000fe200000000c0 */
[----:B------:R-:W4:Y:S01]  /*5770*/  S2R R191, SR_TID.X ;  /* 0x0000000000bf7919 */ /* 0x000f220000002100 */
[----:B-1----:R-:W-:Y:S01]  /*5780*/  IMAD.WIDE R186, R184, 0x2, R188 ;  /* 0x00000002b8ba7825 */ /* 0x002fe200078e02bc */
[----:B------:R-:W-:Y:S01]  /*5790*/  PRMT R213, RZ, 0x7610, R213 ;  /* 0x00007610ffd57816 */ /* 0x000fe200000000d5 */
[----:B------:R-:W1:Y:S02]  /*57a0*/  LDC R190, c[0x0][0x238] ;  /* 0x00008e00ffbe7b82 */ /* 0x000e640000000800 */
[----:B0-----:R-:W-:Y:S01]  /*57b0*/  IMAD R3, R3, R181, RZ ;  /* 0x000000b503037224 */ /* 0x001fe200078e02ff */
[----:B------:R-:W0:Y:S05]  /*57c0*/  S2R R184, SR_TID.X ;  /* 0x0000000000b87919 */ /* 0x000e2a0000002100 */
[----:B------:R-:W4:Y:S01]  /*57d0*/  LDC R181, c[0x0][0x238] ;  /* 0x00008e00ffb57b82 */ /* 0x000f220000000800 */
[----:B------:R1:W2:Y:S02]  /*57e0*/  @!P1 LDG.E.U16 R194, desc[UR10][R186.64] ;  /* 0x0000000abac29981 */ /* 0x0002a4000c1e1500 */
[----:B-1----:R-:W-:Y:S01]  /*57f0*/  IMAD.WIDE R186, R3, 0x2, R188 ;  /* 0x0000000203ba7825 */ /* 0x002fe200078e02bc */
[----:B------:R-:W-:-:S04]  /*5800*/  LOP3.LUT R3, R0, 0x6, RZ, 0xfc, !PT ;  /* 0x0000000600037812 */ /* 0x000fc800078efcff */
[----:B------:R1:W2:Y:S02]  /*5810*/  @!P0 LDG.E.U16 R193, desc[UR10][R186.64] ;  /* 0x0000000abac18981 */ /* 0x0002a4000c1e1500 */
[----:B-1----:R-:W-:-:S04]  /*5820*/  LOP3.LUT R186, R0, 0x6, RZ, 0xfc, !PT ;  /* 0x0000000600ba7812 */ /* 0x002fc800078efcff */
[----:B------:R-:W-:Y:S01]  /*5830*/  ISETP.GE.AND P0, PT, R186, UR9, PT ;  /* 0x00000009ba007c0c */ /* 0x000fe2000bf06270 */
[----:B----4-:R-:W-:Y:S02]  /*5840*/  IMAD R3, R3, R181, RZ ;  /* 0x000000b503037224 */ /* 0x010fe400078e02ff */
[----:B------:R-:W1:Y:S02]  /*5850*/  LDC R181, c[0x0][0x238] ;  /* 0x00008e00ffb57b82 */ /* 0x000e640000000800 */
[----:B------:R-:W-:Y:S01]  /*5860*/  IMAD.WIDE R186, R3, 0x2, R188 ;  /* 0x0000000203ba7825 */ /* 0x000fe200078e02bc */
[----:B0-----:R-:W-:-:S07]  /*5870*/  SHF.R.U32.HI R3, RZ, 0x6, R184 ;  /* 0x00000006ff037819 */ /* 0x001fce00000116b8 */
[----:B------:R0:W4:Y:S01]  /*5880*/  @!P0 LDG.E.U16 R192, desc[UR10][R186.64] ;  /* 0x0000000abac08981 */ /* 0x000122000c1e1500 */
[----:B------:R-:W-:Y:S02]  /*5890*/  SGXT.U32 R3, R3, 0x1 ;  /* 0x000000010303781a */ /* 0x000fe40000000000 */
[----:B0-----:R-:W-:-:S04]  /*58a0*/  LOP3.LUT R186, R0, 0xe, RZ, 0xfc, !PT ;  /* 0x0000000e00ba7812 */ /* 0x001fc800078efcff */
[----:B------:R-:W-:Y:S02]  /*58b0*/  ISETP.GE.AND P0, PT, R186, UR9, PT ;  /* 0x00000009ba007c0c */ /* 0x000fe4000bf06270 */
[----:B------:R-:W-:Y:S02]  /*58c0*/  LOP3.LUT R186, R0, 0x16, RZ, 0xfc, !PT ;  /* 0x0000001600ba7812 */ /* 0x000fe400078efcff */
[----:B------:R-:W3:Y:S04]  /*58d0*/  LDL.LU R0, [R1+0x98] ;  /* 0x0000980001007983 */ /* 0x000ee80000300800 */
[----:B------:R-:W2:Y:S01]  /*58e0*/  LDL.LU R184, [R1+0x44] ;  /* 0x0000440001b87983 */ /* 0x000ea20000300800 */
[----:B------:R-:W-:-:S05]  /*58f0*/  LOP3.LUT R3, R3, 0xe, RZ, 0xfc, !PT ;  /* 0x0000000e03037812 */ /* 0x000fca00078efcff */
[----:B-1----:R-:W-:Y:S01]  /*5900*/  IMAD R3, R3, R181, RZ ;  /* 0x000000b503037224 */ /* 0x002fe200078e02ff */
[----:B------:R-:W-:-:S03]  /*5910*/  ISETP.GE.AND P1, PT, R186, UR9, PT ;  /* 0x00000009ba007c0c */ /* 0x000fc6000bf26270 */
[----:B------:R-:W-:Y:S02]  /*5920*/  IMAD.WIDE R186, R3, 0x2, R188 ;  /* 0x0000000203ba7825 */ /* 0x000fe400078e02bc */
[----:B------:R-:W4:Y:S01]  /*5930*/  LDL.LU R3, [R1+0x3c] ;  /* 0x00003c0001037983 */ /* 0x000f220000300800 */
[--C-:B------:R-:W-:Y:S02]  /*5940*/  SHF.R.U32.HI R181, RZ, 0x6, R191.reuse ;  /* 0x00000006ffb57819 */ /* 0x100fe400000116bf */
[----:B------:R-:W-:Y:S01]  /*5950*/  SHF.R.U32.HI R191, RZ, 0x6, R191 ;  /* 0x00000006ffbf7819 */ /* 0x000fe200000116bf */
[----:B------:R0:W4:Y:S03]  /*5960*/  @!P0 LDG.E.U16 R213, desc[UR10][R186.64] ;  /* 0x0000000abad58981 */ /* 0x000126000c1e1500 */
[----:B------:R-:W-:-:S04]  /*5970*/  SGXT.U32 R191, R191, 0x1 ;  /* 0x00000001bfbf781a */ /* 0x000fc80000000000 */
[----:B------:R-:W-:-:S04]  /*5980*/  LOP3.LUT R191, R191, 0x1e, RZ, 0xfc, !PT ;  /* 0x0000001ebfbf7812 */ /* 0x000fc800078efcff */
[----:B------:R-:W-:Y:S02]  /*5990*/  ISETP.GE.AND P0, PT, R191, UR9, PT ;  /* 0x00000009bf007c0c */ /* 0x000fe4000bf06270 */
[----:B------:R-:W1:Y:S01]  /*59a0*/  S2R R191, SR_TID.X ;  /* 0x0000000000bf7919 */ /* 0x000e620000002100 */
[----:B------:R-:W-:-:S04]  /*59b0*/  SGXT.U32 R181, R181, 0x1 ;  /* 0x00000001b5b5781a */ /* 0x000fc80000000000 */
[----:B------:R-:W-:-:S05]  /*59c0*/  LOP3.LUT R181, R181, 0x16, RZ, 0xfc, !PT ;  /* 0x00000016b5b57812 */ /* 0x000fca00078efcff */
[----:B------:R-:W-:Y:S02]  /*59d0*/  IMAD R181, R181, R190, RZ ;  /* 0x000000beb5b57224 */ /* 0x000fe400078e02ff */
[----:B------:R-:W1:Y:S02]  /*59e0*/  LDC R190, c[0x0][0x238] ;  /* 0x00008e00ffbe7b82 */ /* 0x000e640000000800 */
[----:B0-----:R-:W-:Y:S01]  /*59f0*/  IMAD.WIDE R186, R181, 0x2, R188 ;  /* 0x00000002b5ba7825 */ /* 0x001fe200078e02bc */
[----:B------:R-:W-:Y:S02]  /*5a00*/  PRMT R207, RZ, 0x7610, R207 ;  /* 0x00007610ffcf7816 */ /* 0x000fe400000000cf */
[----:B------:R-:W-:Y:S01]  /*5a10*/  PRMT R208, RZ, 0x7610, R208 ;  /* 0x00007610ffd07816 */ /* 0x000fe200000000d0 */
[----:B------:R0:W-:Y:S04]  /*5a20*/  STL [R1+0xac], R188 ;  /* 0x0000acbc01007387 */ /* 0x0001e80000100800 */
[----:B------:R0:W4:Y:S01]  /*5a30*/  @!P1 LDG.E.U16 R207, desc[UR10][R186.64] ;  /* 0x0000000abacf9981 */ /* 0x000122000c1e1500 */
[----:B-1----:R-:W-:-:S04]  /*5a40*/  SHF.R.U32.HI R181, RZ, 0x6, R191 ;  /* 0x00000006ffb57819 */ /* 0x002fc800000116bf */
[----:B------:R-:W-:-:S04]  /*5a50*/  SGXT.U32 R181, R181, 0x1 ;  /* 0x00000001b5b5781a */ /* 0x000fc80000000000 */
[----:B------:R-:W-:-:S05]  /*5a60*/  LOP3.LUT R181, R181, 0x1e, RZ, 0xfc, !PT ;  /* 0x0000001eb5b57812 */ /* 0x000fca00078efcff */
[----:B------:R-:W-:Y:S01]  /*5a70*/  IMAD R181, R181, R190, RZ ;  /* 0x000000beb5b57224 */ /* 0x000fe200078e02ff */
[----:B------:R1:W-:Y:S03]  /*5a80*/  STL [R1+0xa8], R189 ;  /* 0x0000a8bd01007387 */ /* 0x0003e60000100800 */
[----:B0-----:R-:W-:Y:S02]  /*5a90*/  IMAD.WIDE R186, R181, 0x2, R188 ;  /* 0x00000002b5ba7825 */ /* 0x001fe400078e02bc */
[----:B------:R-:W4:Y:S04]  /*5aa0*/  LDL.LU R181, [R1+0x30] ;  /* 0x0000300001b57983 */ /* 0x000f280000300800 */
[----:B------:R2:W4:Y:S01]  /*5ab0*/  @!P0 LDG.E.U16 R208, desc[UR10][R186.64] ;  /* 0x0000000abad08981 */ /* 0x000522000c1e1500 */
[----:B------:R-:W-:Y:S01]  /*5ac0*/  BAR.SYNC.DEFER_BLOCKING 0x0 ;  /* 0x0000000000007b1d */ /* 0x000fe20000010000 */
[----:B------:R-:W-:-:S04]  /*5ad0*/  LOP3.LUT R190, R191, 0x1f, RZ, 0xc0, !PT ;  /* 0x0000001fbfbe7812 */ /* 0x000fc800078ec0ff */
[----:B------:R-:W-:Y:S01]  /*5ae0*/  ISETP.GE.AND P0, PT, R190, UR9, PT ;  /* 0x00000009be007c0c */ /* 0x000fe2000bf06270 */
[----:B------:R-:W4:Y:S01]  /*5af0*/  LDL.LU R188, [R1+0x2c] ;  /* 0x00002c0001bc7983 */ /* 0x000f220000300800 */
[----:B------:R-:W-:-:S03]  /*5b00*/  PRMT R209, RZ, 0x7610, R209 ;  /* 0x00007610ffd17816 */ /* 0x000fc600000000d1 */
[----:B-1----:R-:W4:Y:S01]  /*5b10*/  LDL.LU R189, [R1+0x90] ;  /* 0x0000900001bd7983 */ /* 0x002f220000300800 */
[----:B------:R-:W-:-:S03]  /*5b20*/  PRMT R211, RZ, 0x7610, R211 ;  /* 0x00007610ffd37816 */ /* 0x000fc600000000d3 */
[----:B------:R0:W-:Y:S01]  /*5b30*/  STL [R1+0xb0], R226 ;  /* 0x0000b0e201007387 */ /* 0x0001e20000100800 */
[----:B--2---:R-:W-:-:S05]  /*5b40*/  IADD3 R186, P1, R184, R185, RZ ;  /* 0x000000b9b8ba7210 */ /* 0x004fca0007f3e0ff */
[--C-:B------:R-:W-:Y:S02]  /*5b50*/  IMAD.X R187, R226, 0x1, R4.reuse, P1 ;  /* 0x00000001e2bb7824 */ /* 0x100fe400008e0604 */
[----:B0-----:R-:W2:Y:S04]  /*5b60*/  LDL.LU R226, [R1+0x88] ;  /* 0x0000880001e27983 */ /* 0x001ea80000300800 */
[----:B------:R3:W2:Y:S02]  /*5b70*/  @!P0 LDG.E.U16 R209, desc[UR10][R186.64] ;  /* 0x0000000abad18981 */ /* 0x0006a4000c1e1500 */
[----:B---3--:R-:W-:Y:S02]  /*5b80*/  IADD3 R186, P1, R0, R185, RZ ;  /* 0x000000b900ba7210 */ /* 0x008fe40007f3e0ff */
[----:B------:R0:W-:Y:S03]  /*5b90*/  STL [R1+0xb4], R0 ;  /* 0x0000b40001007387 */ /* 0x0001e60000100800 */
[----:B----4-:R-:W-:-:S05]  /*5ba0*/  IMAD.X R187, R3, 0x1, R4, P1 ;  /* 0x0000000103bb7824 */ /* 0x010fca00008e0604 */
[----:B------:R1:W3:Y:S04]  /*5bb0*/  @!P0 LDG.E.U16 R211, desc[UR10][R186.64] ;  /* 0x0000000abad38981 */ /* 0x0002e8000c1e1500 */
[----:B0-----:R-:W4:Y:S04]  /*5bc0*/  LDL.LU R0, [R1+0x1c] ;  /* 0x00001c0001007983 */ /* 0x001f280000300800 */
[----:B------:R0:W-:Y:S01]  /*5bd0*/  STL [R1+0xb8], R3 ;  /* 0x0000b80301007387 */ /* 0x0001e20000100800 */
[----:B-1----:R-:W-:-:S03]  /*5be0*/  IADD3 R186, P1, R223, R185, RZ ;  /* 0x000000b9dfba7210 */ /* 0x002fc60007f3e0ff */
[----:B0-----:R-:W3:Y:S04]  /*5bf0*/  LDL.LU R3, [R1+0x10] ;  /* 0x0000100001037983 */ /* 0x001ee80000300800 */
[----:B------:R0:W-:Y:S04]  /*5c00*/  STL [R1+0xbc], R223 ;  /* 0x0000bcdf01007387 */ /* 0x0001e80000100800 */
[----:B0-----:R-:W2:Y:S01]  /*5c10*/  LDL R223, [R1+0x20] ;  /* 0x0000200001df7983 */ /* 0x001ea20000100800 */
[----:B------:R-:W-:Y:S01]  /*5c20*/  PRMT R212, RZ, 0x7610, R212 ;  /* 0x00007610ffd47816 */ /* 0x000fe200000000d4 */
[----:B------:R-:W-:-:S05]  /*5c30*/  IMAD.X R187, R214, 0x1, R4, P1 ;  /* 0x00000001d6bb7824 */ /* 0x000fca00008e0604 */
[----:B------:R0:W3:Y:S01]  /*5c40*/  @!P0 LDG.E.U16 R212, desc[UR10][R186.64] ;  /* 0x0000000abad48981 */ /* 0x0000e2000c1e1500 */
[----:B------:R-:W-:Y:S02]  /*5c50*/  PRMT R210, RZ, 0x7610, R210 ;  /* 0x00007610ffd27816 */ /* 0x000fe400000000d2 */
[----:B0-----:R-:W-:-:S05]  /*5c60*/  IADD3 R186, P1, R181, R185, RZ ;  /* 0x000000b9b5ba7210 */ /* 0x001fca0007f3e0ff */
[----:B------:R-:W-:Y:S01]  /*5c70*/  IMAD.X R187, R222, 0x1, R4, P1 ;  /* 0x00000001debb7824 */ /* 0x000fe200008e0604 */
[----:B------:R-:W-:-:S04]  /*5c80*/  IADD3 R190, P1, R227, R185, RZ ;  /* 0x000000b9e3be7210 */ /* 0x000fc80007f3e0ff */
[----:B------:R0:W3:Y:S01]  /*5c90*/  @!P0 LDG.E.U16 R210, desc[UR10][R186.64] ;  /* 0x0000000abad28981 */ /* 0x0000e2000c1e1500 */
[----:B------:R-:W-:Y:S01]  /*5ca0*/  IMAD.X R191, R156, 0x1, R4, P1 ;  /* 0x000000019cbf7824 */ /* 0x000fe200008e0604 */
[----:B0-----:R-:W-:-:S06]  /*5cb0*/  PRMT R186, RZ, 0x7610, R186 ;  /* 0x00007610ffba7816 */ /* 0x001fcc00000000ba */
[----:B------:R0:W3:Y:S01]  /*5cc0*/  @!P0 LDG.E.U16 R186, desc[UR10][R190.64] ;  /* 0x0000000abeba8981 */ /* 0x0000e2000c1e1500 */
[----:B------:R-:W-:Y:S02]  /*5cd0*/  PRMT R206, RZ, 0x7610, R206 ;  /* 0x00007610ffce7816 */ /* 0x000fe400000000ce */
[----:B0-----:R-:W-:Y:S01]  /*5ce0*/  IADD3 R190, P1, R189, R185, RZ ;  /* 0x000000b9bdbe7210 */ /* 0x001fe20007f3e0ff */
[----:B------:R-:W-:Y:S04]  /*5cf0*/  STL [R1+0xc0], R214 ;  /* 0x0000c0d601007387 */ /* 0x000fe80000100800 */
[----:B------:R-:W-:Y:S01]  /*5d00*/  IMAD.X R191, R188, 0x1, R4, P1 ;  /* 0x00000001bcbf7824 */ /* 0x000fe200008e0604 */
[----:B------:R-:W-:Y:S04]  /*5d10*/  STL [R1+0xc4], R181 ;  /* 0x0000c4b501007387 */ /* 0x000fe80000100800 */
[----:B------:R0:W3:Y:S04]  /*5d20*/  @!P0 LDG.E.U16 R206, desc[UR10][R190.64] ;  /* 0x0000000abece8981 */ /* 0x0000e8000c1e1500 */
[----:B------:R-:W-:Y:S01]  /*5d30*/  STL [R1+0xc8], R222 ;  /* 0x0000c8de01007387 */ /* 0x000fe20000100800 */
[----:B------:R-:W-:-:S03]  /*5d40*/  PRMT R205, RZ, 0x7610, R205 ;  /* 0x00007610ffcd7816 */ /* 0x000fc600000000cd */
[----:B------:R-:W-:Y:S01]  /*5d50*/  STL [R1+0xf8], R227 ;  /* 0x0000f8e301007387 */ /* 0x000fe20000100800 */
[----:B0-----:R-:W-:-:S03]  /*5d60*/  IADD3 R190, P1, R219, R185, RZ ;  /* 0x000000b9dbbe7210 */ /* 0x001fc60007f3e0ff */
[----:B------:R-:W-:Y:S04]  /*5d70*/  STL [R1+0xfc], R156 ;  /* 0x0000fc9c01007387 */ /* 0x000fe80000100800 */
[----:B------:R-:W-:Y:S01]  /*5d80*/  STL [R1+0xcc], R189 ;  /* 0x0000ccbd01007387 */ /* 0x000fe20000100800 */
[----:B------:R-:W-:-:S03]  /*5d90*/  IMAD.X R191, R179, 0x1, R4, P1 ;  /* 0x00000001b3bf7824 */ /* 0x000fc600008e0604 */
[----:B------:R-:W-:Y:S04]  /*5da0*/  STL [R1+0xd0], R188 ;  /* 0x0000d0bc01007387 */ /* 0x000fe80000100800 */
[----:B------:R0:W-:Y:S04]  /*5db0*/  STL [R1+0xd4], R219 ;  /* 0x0000d4db01007387 */ /* 0x0001e80000100800 */
[----:B------:R-:W-:Y:S04]  /*5dc0*/  STL [R1+0xd8], R179 ;  /* 0x0000d8b301007387 */ /* 0x000fe80000100800 */
[----:B------:R2:W3:Y:S04]  /*5dd0*/  @!P0 LDG.E.U16 R205, desc[UR10][R190.64] ;  /* 0x0000000abecd8981 */ /* 0x0004e8000c1e1500 */
[----:B0-----:R-:W3:Y:S04]  /*5de0*/  LDL.LU R219, [R1+0x68] ;  /* 0x0000680001db7983 */ /* 0x001ee80000300800 */
[----:B------:R-:W3:Y:S04]  /*5df0*/  LDL.LU R189, [R1+0x70] ;  /* 0x0000700001bd7983 */ /* 0x000ee80000300800 */
[----:B------:R-:W3:Y:S04]  /*5e00*/  LDL.LU R222, [R1+0x78] ;  /* 0x0000780001de7983 */ /* 0x000ee80000300800 */
[----:B------:R-:W3:Y:S04]  /*5e10*/  LDL.LU R181, [R1] ;  /* 0x0000000001b57983 */ /* 0x000ee80000300800 */
[----:B------:R-:W3:Y:S01]  /*5e20*/  LDL.LU R214, [R1+0xc] ;  /* 0x00000c0001d67983 */ /* 0x000ee20000300800 */
[----:B--2---:R-:W-:-:S03]  /*5e30*/  IADD3 R190, P1, R223, R185, RZ ;  /* 0x000000b9dfbe7210 */ /* 0x004fc60007f3e0ff */
[----:B------:R-:W2:Y:S04]  /*5e40*/  LDL.LU R223, [R1+0x80] ;  /* 0x0000800001df7983 */ /* 0x000ea80000300800 */
[----:B------:R0:W-:Y:S01]  /*5e50*/  STS.U16 [R2+UR8+0x4000], R204 ;  /* 0x004000cc02007988 */ /* 0x0001e20008000408 */
[----:B------:R-:W-:Y:S01]  /*5e60*/  IMAD.X R191, R218, 0x1, R4, P1 ;  /* 0x00000001dabf7824 */ /* 0x000fe200008e0604 */
[----:B0-----:R-:W-:Y:S02]  /*5e70*/  PRMT R204, RZ, 0x7610, R204 ;  /* 0x00007610ffcc7816 */ /* 0x001fe400000000cc */
[----:B------:R0:W-:Y:S04]  /*5e80*/  STS.U16 [R2+UR8+0x4400], R203 ;  /* 0x004400cb02007988 */ /* 0x0001e80008000408 */
[----:B------:R1:W2:Y:S01]  /*5e90*/  @!P0 LDG.E.U16 R204, desc[UR10][R190.64] ;  /* 0x0000000abecc8981 */ /* 0x0002a2000c1e1500 */
[----:B0-----:R-:W-:-:S02]  /*5ea0*/  PRMT R203, RZ, 0x7610, R203 ;  /* 0x00007610ffcb7816 */ /* 0x001fc400000000cb */
[----:B-1----:R-:W-:-:S05]  /*5eb0*/  IADD3 R190, P1, R226, R185, RZ ;  /* 0x000000b9e2be7210 */ /* 0x002fca0007f3e0ff */
[----:B----4-:R-:W-:Y:S01]  /*5ec0*/  IMAD.X R191, R0, 0x1, R4, P1 ;  /* 0x0000000100bf7824 */ /* 0x010fe200008e0604 */
[----:B------:R0:W-:Y:S04]  /*5ed0*/  STS.U16 [R2+UR8+0x4800], R202 ;  /* 0x004800ca02007988 */ /* 0x0001e80008000408 */
[----:B------:R1:W4:Y:S01]  /*5ee0*/  @!P0 LDG.E.U16 R203, desc[UR10][R190.64] ;  /* 0x0000000abecb8981 */ /* 0x000322000c1e1500 */
[----:B0-----:R-:W-:Y:S02]  /*5ef0*/  PRMT R202, RZ, 0x7610, R202 ;  /* 0x00007610ffca7816 */ /* 0x001fe400000000ca */
[----:B-1----:R-:W-:-:S05]  /*5f00*/  IADD3 R190, P1, R217, R185, RZ ;  /* 0x000000b9d9be7210 */ /* 0x002fca0007f3e0ff */
[----:B------:R-:W-:Y:S01]  /*5f10*/  IMAD.X R191, R177, 0x1, R4, P1 ;  /* 0x00000001b1bf7824 */ /* 0x000fe200008e0604 */
[----:B------:R0:W-:Y:S04]  /*5f20*/  STS.U16 [R2+UR8+0x4c00], R201 ;  /* 0x004c00c902007988 */ /* 0x0001e80008000408 */
[----:B------:R3:W4:Y:S01]  /*5f30*/  @!P0 LDG.E.U16 R202, desc[UR10][R190.64] ;  /* 0x0000000abeca8981 */ /* 0x000722000c1e1500 */
[----:B------:R-:W-:Y:S02]  /*5f40*/  LOP3.LUT R156, R2, 0x20, RZ, 0x3c, !PT ;  /* 0x00000020029c7812 */ /* 0x000fe400078e3cff */
[----:B0-----:R-:W-:Y:S02]  /*5f50*/  PRMT R201, RZ, 0x7610, R201 ;  /* 0x00007610ffc97816 */ /* 0x001fe400000000c9 */
[----:B---3--:R-:W-:-:S05]  /*5f60*/  IADD3 R190, P1, R3, R185, RZ ;  /* 0x000000b903be7210 */ /* 0x008fca0007f3e0ff */
[----:B------:R-:W-:Y:S01]  /*5f70*/  IMAD.X R191, R172, 0x1, R4, P1 ;  /* 0x00000001acbf7824 */ /* 0x000fe200008e0604 */
[----:B------:R0:W-:Y:S04]  /*5f80*/  STS.U16 [R156+UR8+0x4100], R200 ;  /* 0x004100c89c007988 */ /* 0x0001e80008000408 */
[----:B------:R2:W3:Y:S01]  /*5f90*/  @!P0 LDG.E.U16 R201, desc[UR10][R190.64] ;  /* 0x0000000abec98981 */ /* 0x0004e2000c1e1500 */
[----:B0-----:R-:W-:-:S03]  /*5fa0*/  PRMT R200, RZ, 0x7610, R200 ;  /* 0x00007610ffc87816 */ /* 0x001fc600000000c8 */
[----:B------:R-:W-:Y:S04]  /*5fb0*/  STL [R1+0xdc], R218 ;  /* 0x0000dcda01007387 */ /* 0x000fe80000100800 */
[----:B------:R-:W-:Y:S04]  /*5fc0*/  STL [R1+0xe0], R226 ;  /* 0x0000e0e201007387 */ /* 0x000fe80000100800 */
[----:B------:R-:W-:Y:S04]  /*5fd0*/  STL [R1+0xe4], R0 ;  /* 0x0000e40001007387 */ /* 0x000fe80000100800 */
[----:B------:R-:W-:Y:S04]  /*5fe0*/  STL [R1+0xe8], R217 ;  /* 0x0000e8d901007387 */ /* 0x000fe80000100800 */
[----:B------:R-:W-:Y:S04]  /*5ff0*/  STL [R1+0xec], R177 ;  /* 0x0000ecb101007387 */ /* 0x000fe80000100800 */
[----:B------:R-:W-:Y:S04]  /*6000*/  STL [R1+0xf0], R3 ;  /* 0x0000f00301007387 */ /* 0x000fe80000100800 */
[----:B------:R0:W-:Y:S04]  /*6010*/  STS.U16 [R156+UR8+0x4500], R199 ;  /* 0x004500c79c007988 */ /* 0x0001e80008000408 */
[----:B------:R-:W-:Y:S01]  /*6020*/  STL [R1+0xf4], R172 ;  /* 0x0000f4ac01007387 */ /* 0x000fe20000100800 */
[----:B0-----:R-:W-:-:S02]  /*6030*/  PRMT R199, RZ, 0x7610, R199 ;  /* 0x00007610ffc77816 */ /* 0x001fc400000000c7 */
[C---:B------:R-:W-:Y:S02]  /*6040*/  LOP3.LUT R156, R2.reuse, 0x40, RZ, 0x3c, !PT ;  /* 0x00000040029c7812 */ /* 0x040fe400078e3cff */
[----:B------:R-:W-:Y:S02]  /*6050*/  LOP3.LUT R0, R2, 0x60, RZ, 0x3c, !PT ;  /* 0x0000006002007812 */ /* 0x000fe400078e3cff */
[----:B--2---:R-:W-:-:S05]  /*6060*/  IADD3 R190, P1, R223, R185, RZ ;  /* 0x000000b9dfbe7210 */ /* 0x004fca0007f3e0ff */
[----:B------:R-:W-:-:S05]  /*6070*/  IMAD.X R191, R214, 0x1, R4, P1 ;  /* 0x00000001d6bf7824 */ /* 0x000fca00008e0604 */
[----:B------:R0:W2:Y:S04]  /*6080*/  @!P0 LDG.E.U16 R200, desc[UR10][R190.64] ;  /* 0x0000000abec88981 */ /* 0x0000a8000c1e1500 */
[----:B------:R-:W-:Y:S01]  /*6090*/  STL [R1+0x100], R223 ;  /* 0x000100df01007387 */ /* 0x000fe20000100800 */
[----:B0-----:R-:W-:-:S03]  /*60a0*/  IADD3 R190, P1, R173, R185, RZ ;  /* 0x000000b9adbe7210 */ /* 0x001fc60007f3e0ff */
[----:B------:R-:W-:Y:S02]  /*60b0*/  STL [R1+0x104], R214 ;  /* 0x000104d601007387 */ /* 0x000fe40000100800 */
[----:B------:R-:W-:Y:S02]  /*60c0*/  IMAD.X R191, R174, 0x1, R4, P1 ;  /* 0x00000001aebf7824 */ /* 0x000fe400008e0604 */
[----:B------:R-:W-:Y:S04]  /*60d0*/  STL [R1+0x108], R173 ;  /* 0x000108ad01007387 */ /* 0x000fe80000100800 */
[----:B------:R0:W-:Y:S04]  /*60e0*/  STL [R1+0x10c], R174 ;  /* 0x00010cae01007387 */ /* 0x0001e80000100800 */
[----:B------:R1:W2:Y:S01]  /*60f0*/  @!P0 LDG.E.U16 R199, desc[UR10][R190.64] ;  /* 0x0000000abec78981 */ /* 0x0002a2000c1e1500 */
[----:B0-----:R-:W-:-:S02]  /*6100*/  LOP3.LUT R174, R2, 0x20, RZ, 0x3c, !PT ;  /* 0x0000002002ae7812 */ /* 0x001fc400078e3cff */
[----:B-1----:R-:W-:-:S03]  /*6110*/  IADD3 R190, P1, R181, R185, RZ ;  /* 0x000000b9b5be7210 */ /* 0x002fc60007f3e0ff */
[----:B------:R0:W-:Y:S02]  /*6120*/  STS.U16 [R174+UR8+0x4900], R198 ;  /* 0x004900c6ae007988 */ /* 0x0001e40008000408 */
[----:B------:R-:W-:Y:S01]  /*6130*/  IMAD.X R191, R166, 0x1, R4, P1 ;  /* 0x00000001a6bf7824 */ /* 0x000fe200008e0604 */
[----:B0-----:R-:W-:Y:S01]  /*6140*/  PRMT R198, RZ, 0x7610, R198 ;  /* 0x00007610ffc67816 */ /* 0x001fe200000000c6 */
[----:B------:R0:W-:Y:S05]  /*6150*/  STS.U16 [R174+UR8+0x4d00], R197 ;  /* 0x004d00c5ae007988 */ /* 0x0001ea0008000408 */
[----:B------:R1:W2:Y:S04]  /*6160*/  @!P0 LDG.E.U16 R198, desc[UR10][R190.64] ;  /* 0x0000000abec68981 */ /* 0x0002a8000c1e1500 */
[----:B------:R-:W-:Y:S01]  /*6170*/  STL [R1+0x110], R181 ;  /* 0x000110b501007387 */ /* 0x000fe20000100800 */
[----:B0-----:R-:W-:-:S02]  /*6180*/  PRMT R197, RZ, 0x7610, R197 ;  /* 0x00007610ffc57816 */ /* 0x001fc400000000c5 */
[-C--:B-1----:R-:W-:Y:S01]  /*6190*/  IADD3 R190, P1, R222, R185.reuse, RZ ;  /* 0x000000b9debe7210 */ /* 0x082fe20007f3e0ff */
[----:B------:R-:W-:Y:S04]  /*61a0*/  STL [R1+0x114], R166 ;  /* 0x000114a601007387 */ /* 0x000fe80000100800 */
[----:B------:R-:W-:Y:S01]  /*61b0*/  IMAD.X R191, R252, 0x1, R4, P1 ;  /* 0x00000001fcbf7824 */ /* 0x000fe200008e0604 */
[----:B------:R-:W-:Y:S04]  /*61c0*/  STL [R1+0x118], R222 ;  /* 0x000118de01007387 */ /* 0x000fe80000100800 */
[----:B------:R-:W-:Y:S04]  /*61d0*/  STL [R1+0x11c], R252 ;  /* 0x00011cfc01007387 */ /* 0x000fe80000100800 */
[----:B------:R-:W-:Y:S04]  /*61e0*/  STL [R1+0x120], R167 ;  /* 0x000120a701007387 */ /* 0x000fe80000100800 */
[----:B------:R0:W2:Y:S04]  /*61f0*/  @!P0 LDG.E.U16 R197, desc[UR10][R190.64] ;  /* 0x0000000abec58981 */ /* 0x0000a8000c1e1500 */
[----:B------:R-:W-:Y:S04]  /*6200*/  STL [R1+0x124], R168 ;  /* 0x000124a801007387 */ /* 0x000fe80000100800 */
[----:B------:R-:W-:Y:S01]  /*6210*/  STL [R1+0x128], R249 ;  /* 0x000128f901007387 */ /* 0x000fe20000100800 */
[----:B0-----:R-:W-:-:S03]  /*6220*/  IADD3 R190, P1, R167, R185, RZ ;  /* 0x000000b9a7be7210 */ /* 0x001fc60007f3e0ff */
[----:B------:R-:W-:Y:S04]  /*6230*/  STL [R1+0x12c], R160 ;  /* 0x00012ca001007387 */ /* 0x000fe80000100800 */
[----:B------:R-:W4:Y:S01]  /*6240*/  LDL.LU R218, [R1+0x60] ;  /* 0x0000600001da7983 */ /* 0x000f220000300800 */
[----:B------:R-:W-:-:S03]  /*6250*/  IMAD.X R191, R168, 0x1, R4, P1 ;  /* 0x00000001a8bf7824 */ /* 0x000fc600008e0604 */
[----:B------:R0:W-:Y:S02]  /*6260*/  STS.U16 [R156+UR8+0x4200], R196 ;  /* 0x004200c49c007988 */ /* 0x0001e40008000408 */
[----:B0-----:R-:W-:-:S06]  /*6270*/  PRMT R196, RZ, 0x7610, R196 ;  /* 0x00007610ffc47816 */ /* 0x001fcc00000000c4 */
[----:B------:R0:W2:Y:S02]  /*6280*/  @!P0 LDG.E.U16 R196, desc[UR10][R190.64] ;  /* 0x0000000abec48981 */ /* 0x0000a4000c1e1500 */
[----:B0-----:R-:W-:-:S05]  /*6290*/  IADD3 R190, P1, R249, R185, RZ ;  /* 0x000000b9f9be7210 */ /* 0x001fca0007f3e0ff */
[----:B------:R-:W-:Y:S02]  /*62a0*/  IMAD.X R191, R160, 0x1, R4, P1 ;  /* 0x00000001a0bf7824 */ /* 0x000fe400008e0604 */
[----:B------:R-:W2:Y:S04]  /*62b0*/  LDL.LU R160, [R1+0x18] ;  /* 0x0000180001a07983 */ /* 0x000ea80000300800 */
[----:B------:R-:W2:Y:S04]  /*62c0*/  LDL.LU R249, [R1+0x74] ;  /* 0x0000740001f97983 */ /* 0x000ea80000300800 */
[----:B------:R-:W2:Y:S04]  /*62d0*/  LDL.LU R168, [R1+0x28] ;  /* 0x0000280001a87983 */ /* 0x000ea80000300800 */
[----:B------:R-:W2:Y:S04]  /*62e0*/  LDL.LU R167, [R1+0x40] ;  /* 0x0000400001a77983 */ /* 0x000ea80000300800 */
[----:B------:R-:W2:Y:S04]  /*62f0*/  LDL.LU R252, [R1+0x8] ;  /* 0x0000080001fc7983 */ /* 0x000ea80000300800 */
[----:B------:R-:W2:Y:S04]  /*6300*/  LDL.LU R222, [R1+0x38] ;  /* 0x0000380001de7983 */ /* 0x000ea80000300800 */
[----:B------:R-:W2:Y:S04]  /*6310*/  LDL.LU R166, [R1+0x94] ;  /* 0x0000940001a67983 */ /* 0x000ea80000300800 */
[----:B------:R-:W-:Y:S04]  /*6320*/  STS.U16 [R156+UR8+0x4600], R195 ;  /* 0x004600c39c007988 */ /* 0x000fe80008000408 */
[----:B------:R-:W2:Y:S04]  /*6330*/  LDL.LU R181, [R1+0x34] ;  /* 0x0000340001b57983 */ /* 0x000ea80000300800 */
[----:B------:R-:W-:Y:S04]  /*6340*/  STS.U16 [R156+UR8+0x4a00], R194 ;  /* 0x004a00c29c007988 */ /* 0x000fe80008000408 */
[----:B------:R-:W2:Y:S04]  /*6350*/  LDL.LU R173, [R1+0x8c] ;  /* 0x00008c0001ad7983 */ /* 0x000ea80000300800 */
[----:B------:R0:W-:Y:S04]  /*6360*/  STS.U16 [R156+UR8+0x4e00], R193 ;  /* 0x004e00c19c007988 */ /* 0x0001e80008000408 */
[----:B------:R-:W2:Y:S04]  /*6370*/  LDL.LU R214, [R1+0x24] ;  /* 0x0000240001d67983 */ /* 0x000ea80000300800 */
[----:B------:R-:W-:Y:S04]  /*6380*/  STS.U16 [R0+UR8+0x4300], R192 ;  /* 0x004300c000007988 */ /* 0x000fe80008000408 */
[----:B------:R-:W2:Y:S04]  /*6390*/  LDL.LU R223, [R1+0x84] ;  /* 0x0000840001df7983 */ /* 0x000ea80000300800 */
[----:B------:R1:W-:Y:S04]  /*63a0*/  STS.U16 [R0+UR8+0x4700], R213 ;  /* 0x004700d500007988 */ /* 0x0003e80008000408 */
[----:B0-----:R-:W2:Y:S04]  /*63b0*/  LDL.LU R156, [R1+0x14] ;  /* 0x00001400019c7983 */ /* 0x001ea80000300800 */
[----:B------:R-:W2:Y:S01]  /*63c0*/  LDL.LU R227, [R1+0x4] ;  /* 0x0000040001e37983 */ /* 0x000ea20000300800 */
[----:B-1----:R-:W-:-:S03]  /*63d0*/  IMAD.MOV.U32 R213, RZ, RZ, R184 ;  /* 0x000000ffffd57224 */ /* 0x002fc600078e00b8 */
[----:B------:R-:W2:Y:S04]  /*63e0*/  LDL.LU R184, [R1+0x7c] ;  /* 0x00007c0001b87983 */ /* 0x000ea80000300800 */
[----:B------:R-:W2:Y:S04]  /*63f0*/  LDL.LU R172, [R1+0x48] ;  /* 0x0000480001ac7983 */ /* 0x000ea80000300800 */
[----:B------:R-:W2:Y:S04]  /*6400*/  LDL.LU R3, [R1+0x4c] ;  /* 0x00004c0001037983 */ /* 0x000ea80000300800 */
[----:B------:R-:W-:Y:S04]  /*6410*/  STS.U16 [R0+UR8+0x4b00], R207 ;  /* 0x004b00cf00007988 */ /* 0x000fe80008000408 */
[----:B------:R-:W3:Y:S04]  /*6420*/  LDL.LU R177, [R1+0x50] ;  /* 0x0000500001b17983 */ /* 0x000ee80000300800 */
[----:B------:R0:W-:Y:S04]  /*6430*/  STS.U16 [R0+UR8+0x4f00], R208 ;  /* 0x004f00d000007988 */ /* 0x0001e80008000408 */
[----:B------:R-:W2:Y:S04]  /*6440*/  LDL.LU R217, [R1+0x54] ;  /* 0x0000540001d97983 */ /* 0x000ea80000300800 */
[----:B0-----:R-:W3:Y:S01]  /*6450*/  LDL.LU R0, [R1+0x58] ;  /* 0x0000580001007983 */ /* 0x001ee20000300800 */
[----:B------:R-:W-:-:S02]  /*6460*/  PRMT R195, RZ, 0x7610, R195 ;  /* 0x00007610ffc37816 */ /* 0x000fc400000000c3 */
[----:B------:R-:W-:Y:S02]  /*6470*/  PRMT R194, RZ, 0x7610, R194 ;  /* 0x00007610ffc27816 */ /* 0x000fe400000000c2 */
[----:B------:R-:W-:Y:S02]  /*6480*/  PRMT R193, RZ, 0x7610, R193 ;  /* 0x00007610ffc17816 */ /* 0x000fe400000000c1 */
[----:B------:R-:W-:Y:S01]  /*6490*/  PRMT R192, RZ, 0x7610, R192 ;  /* 0x00007610ffc07816 */ /* 0x000fe200000000c0 */
[----:B------:R0:W2:Y:S01]  /*64a0*/  @!P0 LDG.E.U16 R195, desc[UR10][R190.64] ;  /* 0x0000000abec38981 */ /* 0x0000a2000c1e1500 */
[----:B------:R-:W-:Y:S02]  /*64b0*/  PRMT R187, RZ, 0x7610, R187 ;  /* 0x00007610ffbb7816 */ /* 0x000fe400000000bb */
[----:B------:R-:W-:Y:S02]  /*64c0*/  PRMT R207, RZ, 0x7610, R207 ;  /* 0x00007610ffcf7816 */ /* 0x000fe400000000cf */
[----:B------:R-:W-:Y:S01]  /*64d0*/  PRMT R208, RZ, 0x7610, R208 ;  /* 0x00007610ffd07816 */ /* 0x000fe200000000d0 */
[----:B------:R1:W-:Y:S01]  /*64e0*/  STS.U16 [R2+UR8], R209 ;  /* 0x000000d102007988 */ /* 0x0003e20008000408 */
[----:B0-----:R-:W-:-:S03]  /*64f0*/  IADD3 R190, P1, R189, R185, RZ ;  /* 0x000000b9bdbe7210 */ /* 0x001fc60007f3e0ff */
[----:B------:R0:W-:Y:S02]  /*6500*/  STS.U16 [R2+UR8+0x200], R211 ;  /* 0x000200d302007988 */ /* 0x0001e40008000408 */
[----:B------:R-:W-:Y:S02]  /*6510*/  IMAD.X R191, R248, 0x1, R4, P1 ;  /* 0x00000001f8bf7824 */ /* 0x000fe400008e0604 */
[----:B------:R0:W-:Y:S04]  /*6520*/  STS.U16 [R2+UR8+0x400], R212 ;  /* 0x000400d402007988 */ /* 0x0001e80008000408 */
[----:B------:R1:W2:Y:S04]  /*6530*/  @!P0 LDG.E.U16 R194, desc[UR10][R190.64] ;  /* 0x0000000abec28981 */ /* 0x0002a8000c1e1500 */
[----:B------:R0:W-:Y:S04]  /*6540*/  STS.U16 [R2+UR8+0x600], R210 ;  /* 0x000600d202007988 */ /* 0x0001e80008000408 */
[----:B------:R4:W-:Y:S01]  /*6550*/  STS.U16 [R2+UR8+0x800], R206 ;  /* 0x000800ce02007988 */ /* 0x0009e20008000408 */
[----:B-1----:R-:W-:-:S03]  /*6560*/  IADD3 R190, P1, R161, R185, RZ ;  /* 0x000000b9a1be7210 */ /* 0x002fc60007f3e0ff */
[----:B------:R1:W-:Y:S02]  /*6570*/  STS.U16 [R2+UR8+0xa00], R205 ;  /* 0x000a00cd02007988 */ /* 0x0003e40008000408 */
[----:B------:R-:W-:Y:S02]  /*6580*/  IMAD.X R191, R162, 0x1, R4, P1 ;  /* 0x00000001a2bf7824 */ /* 0x000fe400008e0604 */
[----:B------:R-:W2:Y:S04]  /*6590*/  LDL.LU R226, [R1+0x5c] ;  /* 0x00005c0001e27983 */ /* 0x000ea80000300800 */
[----:B------:R1:W2:Y:S01]  /*65a0*/  @!P0 LDG.E.U16 R193, desc[UR10][R190.64] ;  /* 0x0000000abec18981 */ /* 0x0002a2000c1e1500 */
[----:B------:R-:W-:Y:S02]  /*65b0*/  PRMT R209, RZ, 0x7610, R209 ;  /* 0x00007610ffd17816 */ /* 0x000fe400000000d1 */
[----:B0-----:R-:W-:Y:S01]  /*65c0*/  PRMT R211, RZ, 0x7610, R211 ;  /* 0x00007610ffd37816 */ /* 0x001fe200000000d3 */
[----:B------:R-:W2:Y:S01]  /*65d0*/  LDL.LU R179, [R1+0x64] ;  /* 0x0000640001b37983 */ /* 0x000ea20000300800 */
[----:B------:R-:W-:-:S02]  /*65e0*/  PRMT R212, RZ, 0x7610, R212 ;  /* 0x00007610ffd47816 */ /* 0x000fc400000000d4 */
[----:B------:R-:W-:Y:S01]  /*65f0*/  PRMT R210, RZ, 0x7610, R210 ;  /* 0x00007610ffd27816 */ /* 0x000fe200000000d2 */
[----:B------:R-:W2:Y:S01]  /*6600*/  LDL.LU R188, [R1+0x6c] ;  /* 0x00006c0001bc7983 */ /* 0x000ea20000300800 */
[----:B-1----:R-:W-:-:S05]  /*6610*/  IADD3 R190, P1, R245, R185, RZ ;  /* 0x000000b9f5be7210 */ /* 0x002fca0007f3e0ff */
[----:B------:R-:W-:-:S05]  /*6620*/  IMAD.X R191, R155, 0x1, R4, P1 ;  /* 0x000000019bbf7824 */ /* 0x000fca00008e0604 */
[----:B------:R0:W2:Y:S02]  /*6630*/  @!P0 LDG.E.U16 R192, desc[UR10][R190.64] ;  /* 0x0000000abec08981 */ /* 0x0000a4000c1e1500 */
[----:B0-----:R-:W-:-:S05]  /*6640*/  IADD3 R190, P1, R219, R185, RZ ;  /* 0x000000b9dbbe7210 */ /* 0x001fca0007f3e0ff */
        /* <DEDUP_REMOVED lines=8> */
[----:B----4-:R-:W-:-:S05]  /*66d0*/  IADD3 R190, P1, R218, R185, RZ ;  /* 0x000000b9dabe7210 */ /* 0x010fca0007f3e0ff */
[----:B------:R-:W-:-:S05]  /*66e0*/  IMAD.X R191, R240, 0x1, R4, P1 ;  /* 0x00000001f0bf7824 */ /* 0x000fca00008e0604 */
[----:B------:R0:W4:Y:S02]  /*66f0*/  @!P0 LDG.E.U16 R209, desc[UR10][R190.64] ;  /* 0x0000000abed18981 */ /* 0x000124000c1e1500 */
[----:B0-----:R-:W-:-:S05]  /*6700*/  IADD3 R190, P1, R22, R185, RZ ;  /* 0x000000b916be7210 */ /* 0x001fca0007f3e0ff */
[----:B------:R-:W-:-:S05]  /*6710*/  IMAD.X R191, R23, 0x1, R4, P1 ;  /* 0x0000000117bf7824 */ /* 0x000fca00008e0604 */
[----:B------:R0:W4:Y:S02]  /*6720*/  @!P0 LDG.E.U16 R211, desc[UR10][R190.64] ;  /* 0x0000000abed38981 */ /* 0x000124000c1e1500 */
[----:B0-----:R-:W-:-:S05]  /*6730*/  IADD3 R190, P1, R237, R185, RZ ;  /* 0x000000b9edbe7210 */ /* 0x001fca0007f3e0ff */
[----:B------:R-:W-:-:S05]  /*6740*/  IMAD.X R191, R15, 0x1, R4, P1 ;  /* 0x000000010fbf7824 */ /* 0x000fca00008e0604 */
[----:B------:R3:W4:Y:S01]  /*6750*/  @!P0 LDG.E.U16 R212, desc[UR10][R190.64] ;  /* 0x0000000abed48981 */ /* 0x000722000c1e1500 */
[----:B------:R-:W-:Y:S02]  /*6760*/  PRMT R206, RZ, 0x7610, R206 ;  /* 0x00007610ffce7816 */ /* 0x000fe400000000ce */
[----:B------:R-:W-:Y:S01]  /*6770*/  PRMT R205, RZ, 0x7610, R205 ;  /* 0x00007610ffcd7816 */ /* 0x000fe200000000cd */
[----:B------:R0:W-:Y:S02]  /*6780*/  STS.U16 [R2+UR8+0xc00], R204 ;  /* 0x000c00cc02007988 */ /* 0x0001e40008000408 */
[----:B0-----:R-:W-:Y:S02]  /*6790*/  PRMT R204, RZ, 0x7610, R204 ;  /* 0x00007610ffcc7816 */ /* 0x001fe400000000cc */
[----:B------:R0:W-:Y:S02]  /*67a0*/  STS.U16 [R2+UR8+0xe00], R203 ;  /* 0x000e00cb02007988 */ /* 0x0001e40008000408 */
[----:B0-----:R-:W-:-:S02]  /*67b0*/  PRMT R203, RZ, 0x7610, R203 ;  /* 0x00007610ffcb7816 */ /* 0x001fc400000000cb */
[----:B---3--:R-:W-:-:S05]  /*67c0*/  IADD3 R190, P1, R0, R185, RZ ;  /* 0x000000b900be7210 */ /* 0x008fca0007f3e0ff */
[----:B------:R-:W-:-:S05]  /*67d0*/  IMAD.X R191, R236, 0x1, R4, P1 ;  /* 0x00000001ecbf7824 */ /* 0x000fca00008e0604 */
[----:B------:R0:W3:Y:S02]  /*67e0*/  @!P0 LDG.E.U16 R210, desc[UR10][R190.64] ;  /* 0x0000000abed28981 */ /* 0x0000e4000c1e1500 */
[----:B0-----:R-:W-:-:S05]  /*67f0*/  IADD3 R190, P1, R16, R185, RZ ;  /* 0x000000b910be7210 */ /* 0x001fca0007f3e0ff */
        /* <DEDUP_REMOVED lines=10> */
[----:B------:R0:W3:Y:S04]  /*68a0*/  @!P0 LDG.E.U16 R203, desc[UR10][R190.64] ;  /* 0x0000000abecb8981 */ /* 0x0000e8000c1e1500 */
[----:B------:R1:W-:Y:S01]  /*68b0*/  STS.U16 [R2+UR8+0x1000], R202 ;  /* 0x001000ca02007988 */ /* 0x0003e20008000408 */
[----:B0-----:R-:W-:Y:S02]  /*68c0*/  IADD3 R190, P1, R229, R185, RZ ;  /* 0x000000b9e5be7210 */ /* 0x001fe40007f3e0ff */
[----:B-1----:R-:W-:-:S03]  /*68d0*/  PRMT R202, RZ, 0x7610, R202 ;  /* 0x00007610ffca7816 */ /* 0x002fc600000000ca */
[----:B------:R-:W-:Y:S01]  /*68e0*/  IMAD.X R191, R5, 0x1, R4, P1 ;  /* 0x0000000105bf7824 */ /* 0x000fe200008e0604 */
[----:B------:R0:W-:Y:S04]  /*68f0*/  STS.U16 [R2+UR8+0x1200], R201 ;  /* 0x001200c902007988 */ /* 0x0001e80008000408 */
[----:B------:R2:W3:Y:S01]  /*6900*/  @!P0 LDG.E.U16 R202, desc[UR10][R190.64] ;  /* 0x0000000abeca8981 */ /* 0x0004e2000c1e1500 */
[----:B0-----:R-:W-:Y:S02]  /*6910*/  PRMT R201, RZ, 0x7610, R201 ;  /* 0x00007610ffc97816 */ /* 0x001fe400000000c9 */
[----:B--2---:R-:W-:-:S05]  /*6920*/  IADD3 R190, P1, R172, R185, RZ ;  /* 0x000000b9acbe7210 */ /* 0x004fca0007f3e0ff */
[----:B------:R-:W-:Y:S01]  /*6930*/  IMAD.X R191, R228, 0x1, R4, P1 ;  /* 0x00000001e4bf7824 */ /* 0x000fe200008e0604 */
[----:B------:R0:W-:Y:S04]  /*6940*/  STS.U16 [R2+UR8+0x1400], R200 ;  /* 0x001400c802007988 */ /* 0x0001e80008000408 */
[----:B------:R1:W2:Y:S01]  /*6950*/  @!P0 LDG.E.U16 R201, desc[UR10][R190.64] ;  /* 0x0000000abec98981 */ /* 0x0002a2000c1e1500 */
[----:B0-----:R-:W-:Y:S02]  /*6960*/  PRMT R200, RZ, 0x7610, R200 ;  /* 0x00007610ffc87816 */ /* 0x001fe400000000c8 */
[----:B-1----:R-:W-:-:S05]  /*6970*/  IADD3 R190, P1, R167, R185, RZ ;  /* 0x000000b9a7be7210 */ /* 0x002fca0007f3e0ff */
        /* <DEDUP_REMOVED lines=56> */
[----:B----4-:R0:W-:Y:S04]  /*6d00*/  STS.U16 [R2+UR8+0x2c00], R209 ;  /* 0x002c00d102007988 */ /* 0x0101e80008000408 */
[----:B------:R1:W4:Y:S01]  /*6d10*/  @!P0 LDG.E.U16 R208, desc[UR10][R190.64] ;  /* 0x0000000abed08981 */ /* 0x000322000c1e1500 */
[----:B0-----:R-:W-:Y:S02]  /*6d20*/  PRMT R209, RZ, 0x7610, R209 ;  /* 0x00007610ffd17816 */ /* 0x001fe400000000d1 */
[----:B-1----:R-:W-:-:S05]  /*6d30*/  IADD3 R190, P1, R170, R185, RZ ;  /* 0x000000b9aabe7210 */ /* 0x002fca0007f3e0ff */
[----:B------:R-:W-:Y:S01]  /*6d40*/  IMAD.X R191, R171, 0x1, R4, P1 ;  /* 0x00000001abbf7824 */ /* 0x000fe200008e0604 */
[----:B------:R0:W-:Y:S04]  /*6d50*/  STS.U16 [R2+UR8+0x2e00], R211 ;  /* 0x002e00d302007988 */ /* 0x0001e80008000408 */
        /* <DEDUP_REMOVED lines=9> */
[----:B---3--:R0:W-:Y:S04]  /*6df0*/  STS.U16 [R2+UR8+0x3200], R210 ;  /* 0x003200d202007988 */ /* 0x0081e80008000408 */
[----:B------:R1:W3:Y:S01]  /*6e00*/  @!P0 LDG.E.U16 R212, desc[UR10][R190.64] ;  /* 0x0000000abed48981 */ /* 0x0002e2000c1e1500 */
[----:B0-----:R-:W-:Y:S02]  /*6e10*/  PRMT R210, RZ, 0x7610, R210 ;  /* 0x00007610ffd27816 */ /* 0x001fe400000000d2 */
[----:B-1----:R-:W-:-:S05]  /*6e20*/  IADD3 R190, P1, R164, R185, RZ ;  /* 0x000000b9a4be7210 */ /* 0x002fca0007f3e0ff */
[----:B------:R-:W-:Y:S01]  /*6e30*/  IMAD.X R191, R165, 0x1, R4, P1 ;  /* 0x00000001a5bf7824 */ /* 0x000fe200008e0604 */
[----:B------:R0:W-:Y:S04]  /*6e40*/  STS.U16 [R2+UR8+0x3400], R206 ;  /* 0x003400ce02007988 */ /* 0x0001e80008000408 */
        /* <DEDUP_REMOVED lines=18> */
[----:B------:R-:W-:-:S05]  /*6f70*/  IMAD.X R191, R152, 0x1, R4, P1 ;  /* 0x0000000198bf7824 */ /* 0x000fca00008e0604 */
[----:B------:R0:W3:Y:S04]  /*6f80*/  @!P0 LDG.E.U16 R203, desc[UR10][R190.64] ;  /* 0x0000000abecb8981 */ /* 0x0000e8000c1e1500 */
[----:B------:R1:W-:Y:S01]  /*6f90*/  STS.U16 [R2+UR8+0x3c00], R202 ;  /* 0x003c00ca02007988 */ /* 0x0003e20008000408 */
[----:B0-----:R-:W-:Y:S02]  /*6fa0*/  IADD3 R190, P1, R179, R185, RZ ;  /* 0x000000b9b3be7210 */ /* 0x001fe40007f3e0ff */
[----:B-1----:R-:W-:-:S03]  /*6fb0*/  PRMT R202, RZ, 0x7610, R202 ;  /* 0x00007610ffca7816 */ /* 0x002fc600000000ca */
[----:B------:R-:W-:Y:S01]  /*6fc0*/  IMAD.X R191, R242, 0x1, R4, P1 ;  /* 0x00000001f2bf7824 */ /* 0x000fe200008e0604 */
[----:B--2---:R0:W-:Y:S04]  /*6fd0*/  STS.U16 [R2+UR8+0x3e00], R201 ;  /* 0x003e00c902007988 */ /* 0x0041e80008000408 */
        /* <DEDUP_REMOVED lines=47> */
[----:B-1----:R-:W-:Y:S01]  /*72d0*/  IADD3 R190, P1, R7, R185, RZ ;  /* 0x000000b907be7210 */ /* 0x002fe20007f3e0ff */
[----:B------:R0:W-:Y:S04]  /*72e0*/  STS.U16 [R174+UR8+0x3f00], R186 ;  /* 0x003f00baae007988 */ /* 0x0001e80008000408 */
[----:B------:R-:W-:Y:S01]  /*72f0*/  IMAD.X R191, R8, 0x1, R4, P1 ;  /* 0x0000000108bf7824 */ /* 0x000fe200008e0604 */
[----:B------:R1:W-:Y:S04]  /*7300*/  STS.U16 [R174+UR8+0x1300], R187 ;  /* 0x001300bbae007988 */ /* 0x0003e80008000408 */
[----:B------:R1:W-:Y:S01]  /*7310*/  STS.U16 [R174+UR8+0x1500], R207 ;  /* 0x001500cfae007988 */ /* 0x0003e20008000408 */
[----:B0-----:R-:W-:-:S03]  /*7320*/  IMAD.MOV.U32 R186, RZ, RZ, R168 ;  /* 0x000000ffffba7224 */ /* 0x001fc600078e00a8 */
[----:B------:R0:W2:Y:S04]  /*7330*/  @!P0 LDG.E.U16 R192, desc[UR10][R190.64] ;  /* 0x0000000abec08981 */ /* 0x0000a8000c1e1500 */
[----:B----4-:R4:W-:Y:S01]  /*7340*/  STS.U16 [R174+UR8+0x1700], R208 ;  /* 0x001700d0ae007988 */ /* 0x0109e20008000408 */
[----:B-1----:R-:W-:-:S03]  /*7350*/  IMAD.MOV.U32 R187, RZ, RZ, R167 ;  /* 0x000000ffffbb7224 */ /* 0x002fc600078e00a7 */
[----:B------:R1:W-:Y:S01]  /*7360*/  STS.U16 [R174+UR8+0x1900], R209 ;  /* 0x001900d1ae007988 */ /* 0x0003e20008000408 */
[----:B0-----:R-:W-:-:S03]  /*7370*/  IMAD.MOV.U32 R191, RZ, RZ, R160 ;  /* 0x000000ffffbf7224 */ /* 0x001fc600078e00a0 */
[----:B------:R-:W2:Y:S01]  /*7380*/  LDL.LU R160, [R1+0x12c] ;  /* 0x00012c0001a07983 */ /* 0x000ea20000300800 */
[----:B------:R-:W-:-:S03]  /*7390*/  IMAD.MOV.U32 R190, RZ, RZ, R249 ;  /* 0x000000ffffbe7224 */ /* 0x000fc600078e00f9 */
[----:B------:R0:W-:Y:S01]  /*73a0*/  STS.U16 [R174+UR8+0x1b00], R211 ;  /* 0x001b00d3ae007988 */ /* 0x0001e20008000408 */
[----:B------:R-:W-:-:S03]  /*73b0*/  IMAD.MOV.U32 R207, RZ, RZ, R252 ;  /* 0x000000ffffcf7224 */ /* 0x000fc600078e00fc */
[----:B------:R-:W2:Y:S01]  /*73c0*/  LDL.LU R249, [R1+0x128] ;  /* 0x0001280001f97983 */ /* 0x000ea20000300800 */
[----:B----4-:R-:W-:-:S03]  /*73d0*/  IMAD.MOV.U32 R208, RZ, RZ, R222 ;  /* 0x000000ffffd07224 */ /* 0x010fc600078e00de */
[----:B---3--:R3:W-:Y:S01]  /*73e0*/  STS.U16 [R174+UR8+0x1d00], R212 ;  /* 0x001d00d4ae007988 */ /* 0x0087e20008000408 */
[----:B-1----:R-:W-:-:S03]  /*73f0*/  IMAD.MOV.U32 R209, RZ, RZ, R166 ;  /* 0x000000ffffd17224 */ /* 0x002fc600078e00a6 */
[----:B------:R-:W4:Y:S01]  /*7400*/  LDL.LU R168, [R1+0x124] ;  /* 0x0001240001a87983 */ /* 0x000f220000300800 */
[----:B0-----:R-:W-:-:S03]  /*7410*/  IMAD.MOV.U32 R211, RZ, RZ, R181 ;  /* 0x000000ffffd37224 */ /* 0x001fc600078e00b5 */
[----:B------:R-:W4:Y:S01]  /*7420*/  LDL.LU R167, [R1+0x120] ;  /* 0x0001200001a77983 */ /* 0x000f220000300800 */
[----:B---3--:R-:W-:-:S03]  /*7430*/  LOP3.LUT R212, R2, 0x20, RZ, 0x3c, !PT ;  /* 0x0000002002d47812 */ /* 0x008fc600078e3cff */
[----:B------:R-:W3:Y:S04]  /*7440*/  LDL.LU R252, [R1+0x11c] ;  /* 0x00011c0001fc7983 */ /* 0x000ee80000300800 */
[----:B------:R-:W3:Y:S04]  /*7450*/  LDL.LU R222, [R1+0x118] ;  /* 0x0001180001de7983 */ /* 0x000ee80000300800 */
[----:B------:R-:W3:Y:S04]  /*7460*/  LDL.LU R166, [R1+0x114] ;  /* 0x0001140001a67983 */ /* 0x000ee80000300800 */
[----:B------:R-:W3:Y:S04]  /*7470*/  LDL.LU R181, [R1+0x110] ;  /* 0x0001100001b57983 */ /* 0x000ee80000300800 */
[----:B------:R0:W-:Y:S04]  /*7480*/  STS.U16 [R212+UR8+0x1f00], R210 ;  /* 0x001f00d2d4007988 */ /* 0x0001e80008000408 */
[----:B------:R-:W3:Y:S04]  /*7490*/  LDL.LU R174, [R1+0x10c] ;  /* 0x00010c0001ae7983 */ /* 0x000ee80000300800 */
[----:B------:R1:W-:Y:S01]  /*74a0*/  STS.U16 [R212+UR8+0x2100], R206 ;  /* 0x002100ced4007988 */ /* 0x0003e20008000408 */
[----:B0-----:R-:W-:-:S03]  /*74b0*/  IMAD.MOV.U32 R210, RZ, RZ, R173 ;  /* 0x000000ffffd27224 */ /* 0x001fc600078e00ad */
[----:B------:R-:W3:Y:S04]  /*74c0*/  LDL.LU R173, [R1+0x108] ;  /* 0x0001080001ad7983 */ /* 0x000ee80000300800 */
[----:B------:R0:W-:Y:S01]  /*74d0*/  STS.U16 [R212+UR8+0x2300], R205 ;  /* 0x002300cdd4007988 */ /* 0x0001e20008000408 */
[----:B-1----:R-:W-:-:S03]  /*74e0*/  IMAD.MOV.U32 R206, RZ, RZ, R214 ;  /* 0x000000ffffce7224 */ /* 0x002fc600078e00d6 */
[----:B------:R-:W3:Y:S04]  /*74f0*/  LDL.LU R214, [R1+0x104] ;  /* 0x0001040001d67983 */ /* 0x000ee80000300800 */
[----:B------:R1:W-:Y:S01]  /*7500*/  STS.U16 [R212+UR8+0x2500], R204 ;  /* 0x002500ccd4007988 */ /* 0x0003e20008000408 */
[----:B0-----:R-:W-:-:S03]  /*7510*/  IMAD.MOV.U32 R205, RZ, RZ, R223 ;  /* 0x000000ffffcd7224 */ /* 0x001fc600078e00df */
[----:B------:R-:W3:Y:S04]  /*7520*/  LDL.LU R223, [R1+0x100] ;  /* 0x0001000001df7983 */ /* 0x000ee80000300800 */
[----:B------:R0:W-:Y:S01]  /*7530*/  STS.U16 [R212+UR8+0x2700], R203 ;  /* 0x002700cbd4007988 */ /* 0x0001e20008000408 */
[----:B-1----:R-:W-:-:S03]  /*7540*/  IMAD.MOV.U32 R204, RZ, RZ, R156 ;  /* 0x000000ffffcc7224 */ /* 0x002fc600078e009c */
[----:B------:R-:W4:Y:S01]  /*7550*/  LDL.LU R156, [R1+0xfc] ;  /* 0x0000fc00019c7983 */ /* 0x000f220000300800 */
[----:B0-----:R-:W-:-:S03]  /*7560*/  IMAD.MOV.U32 R203, RZ, RZ, R227 ;  /* 0x000000ffffcb7224 */ /* 0x001fc600078e00e3 */
[----:B------:R-:W3:Y:S04]  /*7570*/  LDL.LU R227, [R1+0xf8] ;  /* 0x0000f80001e37983 */ /* 0x000ee80000300800 */
[----:B--2---:R0:W-:Y:S02]  /*7580*/  STS.U16 [R212+UR8+0x2900], R202 ;  /* 0x002900cad4007988 */ /* 0x0041e40008000408 */
[----:B0-----:R-:W-:Y:S02]  /*7590*/  IMAD.MOV.U32 R202, RZ, RZ, R184 ;  /* 0x000000ffffca7224 */ /* 0x001fe400078e00b8 */
[----:B------:R-:W0:Y:S01]  /*75a0*/  LDC R184, c[0x0][0x23c] ;  /* 0x00008f00ffb87b82 */ /* 0x000e220000000800 */
[----:B------:R-:W-:Y:S04]  /*75b0*/  STS.U16 [R212+UR8+0x2b00], R201 ;  /* 0x002b00c9d4007988 */ /* 0x000fe80008000408 */
[----:B------:R1:W-:Y:S01]  /*75c0*/  STS.U16 [R212+UR8+0x2d00], R200 ;  /* 0x002d00c8d4007988 */ /* 0x0003e20008000408 */
[----:B0-----:R-:W-:-:S02]  /*75d0*/  IMAD.SHL.U32 R184, R184, 0x20, RZ ;  /* 0x00000020b8b87824 */ /* 0x001fc400078e00ff */
[----:B-1----:R-:W-:Y:S02]  /*75e0*/  IMAD.MOV.U32 R200, RZ, RZ, R203 ;  /* 0x000000ffffc87224 */ /* 0x002fe400078e00cb */
[----:B------:R-:W-:Y:S01]  /*75f0*/  IMAD.MOV.U32 R203, RZ, RZ, R205 ;  /* 0x000000ffffcb7224 */ /* 0x000fe200078e00cd */
[----:B------:R0:W-:Y:S01]  /*7600*/  STS.U16 [R212+UR8+0x2f00], R199 ;  /* 0x002f00c7d4007988 */ /* 0x0001e20008000408 */
[----:B------:R-:W-:Y:S02]  /*7610*/  IMAD.MOV.U32 R205, RZ, RZ, R207 ;  /* 0x000000ffffcd7224 */ /* 0x000fe400078e00cf */
[----:B------:R-:W-:Y:S02]  /*7620*/  IMAD.MOV.U32 R207, RZ, RZ, R187 ;  /* 0x000000ffffcf7224 */ /* 0x000fe400078e00bb */
[----:B------:R-:W-:Y:S01]  /*7630*/  IMAD.MOV.U32 R187, RZ, RZ, R228 ;  /* 0x000000ffffbb7224 */ /* 0x000fe200078e00e4 */
[----:B------:R-:W-:Y:S01]  /*7640*/  STS.U16 [R212+UR8+0x3100], R198 ;  /* 0x003100c6d4007988 */ /* 0x000fe20008000408 */
[----:B------:R-:W-:-:S02]  /*7650*/  IMAD.MOV.U32 R201, RZ, RZ, R202 ;  /* 0x000000ffffc97224 */ /* 0x000fc400078e00ca */
[----:B------:R-:W-:Y:S01]  /*7660*/  IMAD.MOV.U32 R202, RZ, RZ, R204 ;  /* 0x000000ffffca7224 */ /* 0x000fe200078e00cc */
[----:B------:R-:W-:Y:S01]  /*7670*/  STS.U16 [R212+UR8+0x3300], R197 ;  /* 0x003300c5d4007988 */ /* 0x000fe20008000408 */
[----:B0-----:R-:W-:Y:S02]  /*7680*/  IMAD.MOV.U32 R199, RZ, RZ, R190 ;  /* 0x000000ffffc77224 */ /* 0x001fe400078e00be */
[----:B------:R-:W-:Y:S01]  /*7690*/  IMAD.MOV.U32 R204, RZ, RZ, R191 ;  /* 0x000000ffffcc7224 */ /* 0x000fe200078e00bf */
[----:B------:R-:W-:Y:S04]  /*76a0*/  STS.U16 [R212+UR8+0x3500], R196 ;  /* 0x003500c4d4007988 */ /* 0x000fe80008000408 */
[----:B------:R-:W-:Y:S04]  /*76b0*/  STS.U16 [R212+UR8+0x3700], R195 ;  /* 0x003700c3d4007988 */ /* 0x000fe80008000408 */
[----:B------:R0:W-:Y:S01]  /*76c0*/  STS.U16 [R212+UR8+0x3900], R194 ;  /* 0x003900c2d4007988 */ /* 0x0001e20008000408 */
[----:B------:R-:W-:Y:S01]  /*76d0*/  UMOV UR16, UR4 ;  /* 0x0000000400107c82 */ /* 0x000fe20008000000 */
[----:B------:R-:W-:Y:S01]  /*76e0*/  UMOV UR17, 0x40000040 ;  /* 0x4000004000117882 */ /* 0x000fe20000000000 */
[----:B------:R-:W-:Y:S01]  /*76f0*/  UMOV UR18, UR6 ;  /* 0x0000000600127c82 */ /* 0x000fe20008000000 */
[----:B------:R-:W-:Y:S01]  /*7700*/  UMOV UR19, 0x80000020 ;  /* 0x8000002000137882 */ /* 0x000fe20000000000 */
[----:B0-----:R-:W0:Y:S01]  /*7710*/  LDC R194, c[0x0][0x238] ;  /* 0x00008e00ffc27b82 */ /* 0x001e220000000800 */
[----:B------:R1:W-:Y:S04]  /*7720*/  STS.U16 [R212+UR8+0x3b00], R193 ;  /* 0x003b00c1d4007988 */ /* 0x0003e80008000408 */
[----:B------:R2:W-:Y:S01]  /*7730*/  STS.U16 [R212+UR8+0x3d00], R192 ;  /* 0x003d00c0d4007988 */ /* 0x0005e20008000408 */
[----:B-1----:R-:W-:Y:S01]  /*7740*/  IMAD.MOV.U32 R193, RZ, RZ, R5 ;  /* 0x000000ffffc17224 */ /* 0x002fe200078e0005 */
[----:B------:R1:W-:Y:S06]  /*7750*/  MEMBAR.ALL.CTA ;  /* 0x0000000000007992 */ /* 0x0003ec0000008000 */
[----:B-1----:R-:W1:Y:S01]  /*7760*/  FENCE.VIEW.ASYNC.S ;  /* 0x00000000000073c6 */ /* 0x002e620000000000 */
[----:B--2---:R-:W-:-:S02]  /*7770*/  IMAD.MOV.U32 R212, RZ, RZ, R186 ;  /* 0x000000ffffd47224 */ /* 0x004fc400078e00ba */
[----:B------:R-:W-:Y:S02]  /*7780*/  IMAD.MOV.U32 R186, RZ, RZ, R172 ;  /* 0x000000ffffba7224 */ /* 0x000fe400078e00ac */
[----:B------:R-:W2:Y:S02]  /*7790*/  LDL.LU R172, [R1+0xf4] ;  /* 0x0000f40001ac7983 */ /* 0x000ea40000300800 */
[----:B------:R-:W-:-:S04]  /*77a0*/  IMAD.WIDE R186, R184, 0x2, R186 ;  /* 0x00000002b8ba7825 */ /* 0x000fc800078e02ba */
[----:B------:R-:W-:Y:S01]  /*77b0*/  IMAD.MOV.U32 R228, RZ, RZ, R187 ;  /* 0x000000ffffe47224 */ /* 0x000fe200078e00bb */
[----:B------:R0:W-:Y:S01]  /*77c0*/  STL [R1+0x48], R186 ;  /* 0x000048ba01007387 */ /* 0x0001e20000100800 */
[----:B----4-:R-:W-:Y:S01]  /*77d0*/  IMAD.MOV.U32 R191, RZ, RZ, R156 ;  /* 0x000000ffffbf7224 */ /* 0x010fe200078e009c */
[----:B-1----:R-:W-:Y:S01]  /*77e0*/  BAR.SYNC.DEFER_BLOCKING 0x0 ;  /* 0x0000000000007b1d */ /* 0x002fe20000010000 */
[----:B0-----:R-:W-:Y:S02]  /*77f0*/  IMAD.MOV.U32 R186, RZ, RZ, R3 ;  /* 0x000000ffffba7224 */ /* 0x001fe400078e0003 */
[----:B------:R-:W-:Y:S02]  /*7800*/  IMAD.MOV.U32 R187, RZ, RZ, R230 ;  /* 0x000000ffffbb7224 */ /* 0x000fe400078e00e6 */
[----:B---3--:R-:W-:Y:S01]  /*7810*/  IMAD.MOV.U32 R190, RZ, RZ, R227 ;  /* 0x000000ffffbe7224 */ /* 0x008fe200078e00e3 */
[----:B------:R-:W3:Y:S01]  /*7820*/  LDL.LU R3, [R1+0xf0] ;  /* 0x0000f00001037983 */ /* 0x000ee20000300800 */
[----:B------:R-:W-:-:S04]  /*7830*/  IMAD.WIDE R186, R184, 0x2, R186 ;  /* 0x00000002b8ba7825 */ /* 0x000fc800078e02ba */
[----:B------:R-:W-:Y:S01]  /*7840*/  IMAD.WIDE R190, R184, 0x2, R190 ;  /* 0x00000002b8be7825 */ /* 0x000fe200078e02be */
[----:B------:R0:W-:Y:S03]  /*7850*/  STL [R1+0x4c], R186 ;  /* 0x00004cba01007387 */ /* 0x0001e60000100800 */
[----:B------:R-:W-:Y:S02]  /*7860*/  IMAD.MOV.U32 R230, RZ, RZ, R187 ;  /* 0x000000ffffe67224 */ /* 0x000fe400078e00bb */
[----:B------:R-:W-:Y:S02]  /*7870*/  IMAD.MOV.U32 R227, RZ, RZ, R190 ;  /* 0x000000ffffe37224 */ /* 0x000fe400078e00be */
[----:B------:R-:W-:Y:S02]  /*7880*/  IMAD.MOV.U32 R156, RZ, RZ, R191 ;  /* 0x000000ffff9c7224 */ /* 0x000fe400078e00bf */
[----:B------:R-:W-:-:S02]  /*7890*/  IMAD.MOV.U32 R190, RZ, RZ, R7 ;  /* 0x000000ffffbe7224 */ /* 0x000fc400078e0007 */
[----:B------:R-:W-:Y:S02]  /*78a0*/  IMAD.MOV.U32 R191, RZ, RZ, R8 ;  /* 0x000000ffffbf7224 */ /* 0x000fe400078e0008 */
[----:B0-----:R-:W-:Y:S02]  /*78b0*/  IMAD.MOV.U32 R186, RZ, RZ, R177 ;  /* 0x000000ffffba7224 */ /* 0x001fe400078e00b1 */
[----:B------:R-:W-:Y:S01]  /*78c0*/  IMAD.MOV.U32 R187, RZ, RZ, R232 ;  /* 0x000000ffffbb7224 */ /* 0x000fe200078e00e8 */
[----:B------:R-:W4:Y:S01]  /*78d0*/  LDL.LU R177, [R1+0xec] ;  /* 0x0000ec0001b17983 */ /* 0x000f220000300800 */
[----:B------:R-:W-:-:S04]  /*78e0*/  IMAD.WIDE R190, R184, 0x2, R190 ;  /* 0x00000002b8be7825 */ /* 0x000fc800078e02be */
[----:B------:R-:W-:-:S04]  /*78f0*/  IMAD.WIDE R186, R184, 0x2, R186 ;  /* 0x00000002b8ba7825 */ /* 0x000fc800078e02ba */
[----:B------:R-:W-:Y:S01]  /*7900*/  IMAD.MOV.U32 R7, RZ, RZ, R190 ;  /* 0x000000ffff077224 */ /* 0x000fe200078e00be */
[----:B------:R0:W-:Y:S01]  /*7910*/  STL [R1+0x50], R186 ;  /* 0x000050ba01007387 */ /* 0x0001e20000100800 */
[----:B------:R-:W-:Y:S02]  /*7920*/  IMAD.MOV.U32 R8, RZ, RZ, R191 ;  /* 0x000000ffff087224 */ /* 0x000fe400078e00bf */
[----:B------:R-:W-:Y:S02]  /*7930*/  IMAD.MOV.U32 R232, RZ, RZ, R187 ;  /* 0x000000ffffe87224 */ /* 0x000fe400078e00bb */
[----:B------:R-:W-:Y:S02]  /*7940*/  IMAD.MOV.U32 R190, RZ, RZ, R231 ;  /* 0x000000ffffbe7224 */ /* 0x000fe400078e00e7 */
[----:B------:R-:W-:Y:S02]  /*7950*/  IMAD.MOV.U32 R191, RZ, RZ, R6 ;  /* 0x000000ffffbf7224 */ /* 0x000fe400078e0006 */
[----:B0-----:R-:W-:-:S02]  /*7960*/  IMAD.MOV.U32 R186, RZ, RZ, R217 ;  /* 0x000000ffffba7224 */ /* 0x001fc400078e00d9 */
        /* <DEDUP_REMOVED lines=10> */
[----:B------:R-:W-:-:S04]  /*7a10*/  IMAD.WIDE R190, R184, 0x2, R190 ;  /* 0x00000002b8be7825 */ /* 0x000fc800078e02be */
[----:B0-----:R-:W-:Y:S02]  /*7a20*/  IMAD.MOV.U32 R186, RZ, RZ, R0 ;  /* 0x000000ffffba7224 */ /* 0x001fe400078e0000 */
[----:B------:R-:W-:Y:S01]  /*7a30*/  IMAD.MOV.U32 R187, RZ, RZ, R236 ;  /* 0x000000ffffbb7224 */ /* 0x000fe200078e00ec */
[----:B------:R-:W4:Y:S01]  /*7a40*/  LDL.LU R0, [R1+0xe4] ;  /* 0x0000e40001007983 */ /* 0x000f220000300800 */
[----:B------:R-:W-:-:S04]  /*7a50*/  IMAD.WIDE R186, R184, 0x2, R186 ;  /* 0x00000002b8ba7825 */ /* 0x000fc800078e02ba */
[----:B------:R-:W-:Y:S02]  /*7a60*/  IMAD.MOV.U32 R13, RZ, RZ, R190 ;  /* 0x000000ffff0d7224 */ /* 0x000fe400078e00be */
[----:B------:R-:W-:Y:S01]  /*7a70*/  IMAD.MOV.U32 R14, RZ, RZ, R191 ;  /* 0x000000ffff0e7224 */ /* 0x000fe200078e00bf */
[----:B------:R0:W-:Y:S01]  /*7a80*/  STL [R1+0x58], R186 ;  /* 0x000058ba01007387 */ /* 0x0001e20000100800 */
[----:B------:R-:W-:Y:S02]  /*7a90*/  IMAD.MOV.U32 R190, RZ, RZ, R235 ;  /* 0x000000ffffbe7224 */ /* 0x000fe400078e00eb */
[----:B------:R-:W-:Y:S02]  /*7aa0*/  IMAD.MOV.U32 R191, RZ, RZ, R12 ;  /* 0x000000ffffbf7224 */ /* 0x000fe400078e000c */
[----:B------:R-:W-:Y:S02]  /*7ab0*/  IMAD.MOV.U32 R236, RZ, RZ, R187 ;  /* 0x000000ffffec7224 */ /* 0x000fe400078e00bb */
[----:B------:R-:W-:-:S04]  /*7ac0*/  IMAD.WIDE R190, R184, 0x2, R190 ;  /* 0x00000002b8be7825 */ /* 0x000fc800078e02be */
[----:B0-----:R-:W-:Y:S02]  /*7ad0*/  IMAD.MOV.U32 R186, RZ, RZ, R226 ;  /* 0x000000ffffba7224 */ /* 0x001fe400078e00e2 */
[----:B------:R-:W-:Y:S01]  /*7ae0*/  IMAD.MOV.U32 R187, RZ, RZ, R238 ;  /* 0x000000ffffbb7224 */ /* 0x000fe200078e00ee */
[----:B------:R-:W4:Y:S01]  /*7af0*/  LDL.LU R226, [R1+0xe0] ;  /* 0x0000e00001e27983 */ /* 0x000f220000300800 */
[----:B------:R-:W-:Y:S02]  /*7b00*/  IMAD.MOV.U32 R235, RZ, RZ, R190 ;  /* 0x000000ffffeb7224 */ /* 0x000fe400078e00be */
[----:B------:R-:W-:-:S04]  /*7b10*/  IMAD.WIDE R186, R184, 0x2, R186 ;  /* 0x00000002b8ba7825 */ /* 0x000fc800078e02ba */
[----:B------:R-:W-:Y:S02]  /*7b20*/  IMAD.MOV.U32 R12, RZ, RZ, R191 ;  /* 0x000000ffff0c7224 */ /* 0x000fe400078e00bf */
[----:B------:R-:W-:Y:S02]  /*7b30*/  IMAD.MOV.U32 R190, RZ, RZ, R19 ;  /* 0x000000ffffbe7224 */ /* 0x000fe400078e0013 */
[----:B------:R-:W-:Y:S01]  /*7b40*/  IMAD.MOV.U32 R191, RZ, RZ, R20 ;  /* 0x000000ffffbf7224 */ /* 0x000fe200078e0014 */
[----:B------:R0:W-:Y:S01]  /*7b50*/  STL [R1+0x5c], R186 ;  /* 0x00005cba01007387 */ /* 0x0001e20000100800 */
[----:B------:R-:W-:Y:S02]  /*7b60*/  IMAD.MOV.U32 R238, RZ, RZ, R187 ;  /* 0x000000ffffee7224 */ /* 0x000fe400078e00bb */
[----:B------:R-:W-:-:S04]  /*7b70*/  IMAD.WIDE R190, R184, 0x2, R190 ;  /* 0x00000002b8be7825 */ /* 0x000fc800078e02be */
[----:B------:R-:W-:Y:S02]  /*7b80*/  IMAD.MOV.U32 R19, RZ, RZ, R190 ;  /* 0x000000ffff137224 */ /* 0x000fe400078e00be */
[----:B0-----:R-:W-:Y:S02]  /*7b90*/  IMAD.MOV.U32 R186, RZ, RZ, R218 ;  /* 0x000000ffffba7224 */ /* 0x001fe400078e00da */
[----:B------:R-:W-:Y:S01]  /*7ba0*/  IMAD.MOV.U32 R187, RZ, RZ, R240 ;  /* 0x000000ffffbb7224 */ /* 0x000fe200078e00f0 */
[----:B------:R-:W4:Y:S01]  /*7bb0*/  LDL.LU R218, [R1+0xdc] ;  /* 0x0000dc0001da7983 */ /* 0x000f220000300800 */
[----:B------:R-:W-:Y:S02]  /*7bc0*/  IMAD.MOV.U32 R20, RZ, RZ, R191 ;  /* 0x000000ffff147224 */ /* 0x000fe400078e00bf */
[----:B------:R-:W-:-:S04]  /*7bd0*/  IMAD.WIDE R186, R184, 0x2, R186 ;  /* 0x00000002b8ba7825 */ /* 0x000fc800078e02ba */
        /* <DEDUP_REMOVED lines=17> */
[----:B------:R-:W-:Y:S02]  /*7cf0*/  IMAD.MOV.U32 R154, RZ, RZ, R191 ;  /* 0x000000ffff9a7224 */ /* 0x000fe400078e00bf */
[----:B0-----:R-:W-:Y:S02]  /*7d00*/  IMAD.MOV.U32 R186, RZ, RZ, R219 ;  /* 0x000000ffffba7224 */ /* 0x001fe400078e00db */
[----:B------:R-:W-:Y:S01]  /*7d10*/  IMAD.MOV.U32 R187, RZ, RZ, R244 ;  /* 0x000000ffffbb7224 */ /* 0x000fe200078e00f4 */
[----:B------:R-:W4:Y:S01]  /*7d20*/  LDL.LU R219, [R1+0xd4] ;  /* 0x0000d40001db7983 */ /* 0x000f220000300800 */
[----:B------:R-:W-:Y:S02]  /*7d30*/  IMAD.MOV.U32 R190, RZ, RZ, R243 ;  /* 0x000000ffffbe7224 */ /* 0x000fe400078e00f3 */
[----:B------:R-:W-:-:S02]  /*7d40*/  IMAD.MOV.U32 R191, RZ, RZ, R152 ;  /* 0x000000ffffbf7224 */ /* 0x000fc400078e0098 */
[----:B------:R-:W-:-:S04]  /*7d50*/  IMAD.WIDE R186, R184, 0x2, R186 ;  /* 0x00000002b8ba7825 */ /* 0x000fc800078e02ba */
[----:B------:R-:W-:Y:S01]  /*7d60*/  IMAD.MOV.U32 R192, RZ, RZ, R229 ;  /* 0x000000ffffc07224 */ /* 0x000fe200078e00e5 */
[----:B------:R0:W-:Y:S01]  /*7d70*/  STL [R1+0x68], R186 ;  /* 0x000068ba01007387 */ /* 0x0001e20000100800 */
[----:B------:R-:W-:-:S04]  /*7d80*/  IMAD.WIDE R190, R184, 0x2, R190 ;  /* 0x00000002b8be7825 */ /* 0x000fc800078e02be */
[----:B------:R-:W-:Y:S02]  /*7d90*/  IMAD.MOV.U32 R244, RZ, RZ, R187 ;  /* 0x000000fffff47224 */ /* 0x000fe400078e00bb */
[----:B------:R-:W-:-:S04]  /*7da0*/  IMAD.WIDE R192, R184, 0x2, R192 ;  /* 0x00000002b8c07825 */ /* 0x000fc800078e02c0 */
[----:B0-----:R-:W-:Y:S02]  /*7db0*/  IMAD.MOV.U32 R186, RZ, RZ, R188 ;  /* 0x000000ffffba7224 */ /* 0x001fe400078e00bc */
[----:B------:R-:W-:Y:S01]  /*7dc0*/  IMAD.MOV.U32 R187, RZ, RZ, R246 ;  /* 0x000000ffffbb7224 */ /* 0x000fe200078e00f6 */
[----:B------:R-:W4:Y:S01]  /*7dd0*/  LDL.LU R188, [R1+0xd0] ;  /* 0x0000d00001bc7983 */ /* 0x000f220000300800 */
[----:B------:R-:W-:Y:S02]  /*7de0*/  IMAD.MOV.U32 R243, RZ, RZ, R190 ;  /* 0x000000fffff37224 */ /* 0x000fe400078e00be */
[----:B------:R-:W-:Y:S02]  /*7df0*/  IMAD.MOV.U32 R152, RZ, RZ, R191 ;  /* 0x000000ffff987224 */ /* 0x000fe400078e00bf */
[----:B------:R-:W-:Y:S02]  /*7e00*/  IMAD.MOV.U32 R190, RZ, RZ, R245 ;  /* 0x000000ffffbe7224 */ /* 0x000fe400078e00f5 */
[----:B------:R-:W-:-:S02]  /*7e10*/  IMAD.MOV.U32 R191, RZ, RZ, R155 ;  /* 0x000000ffffbf7224 */ /* 0x000fc400078e009b */
[----:B------:R-:W-:Y:S02]  /*7e20*/  IMAD.MOV.U32 R229, RZ, RZ, R192 ;  /* 0x000000ffffe57224 */ /* 0x000fe400078e00c0 */
[----:B------:R-:W-:Y:S02]  /*7e30*/  IMAD.MOV.U32 R5, RZ, RZ, R193 ;  /* 0x000000ffff057224 */ /* 0x000fe400078e00c1 */
[----:B------:R-:W-:-:S04]  /*7e40*/  IMAD.WIDE R186, R184, 0x2, R186 ;  /* 0x00000002b8ba7825 */ /* 0x000fc800078e02ba */
[----:B------:R-:W-:Y:S02]  /*7e50*/  IMAD.MOV.U32 R192, RZ, RZ, R233 ;  /* 0x000000ffffc07224 */ /* 0x000fe400078e00e9 */
[----:B------:R-:W-:Y:S02]  /*7e60*/  IMAD.MOV.U32 R193, RZ, RZ, R9 ;  /* 0x000000ffffc17224 */ /* 0x000fe400078e0009 */
[C---:B------:R-:W-:Y:S01]  /*7e70*/  IMAD.WIDE R190, R184.reuse, 0x2, R190 ;  /* 0x00000002b8be7825 */ /* 0x040fe200078e02be */
[----:B------:R0:W-:Y:S03]  /*7e80*/  STL [R1+0x6c], R186 ;  /* 0x00006cba01007387 */ /* 0x0001e60000100800 */
[----:B------:R-:W-:-:S04]  /*7e90*/  IMAD.WIDE R192, R184, 0x2, R192 ;  /* 0x00000002b8c07825 */ /* 0x000fc800078e02c0 */
[----:B------:R-:W-:Y:S02]  /*7ea0*/  IMAD.MOV.U32 R246, RZ, RZ, R187 ;  /* 0x000000fffff67224 */ /* 0x000fe400078e00bb */
[----:B------:R-:W-:Y:S02]  /*7eb0*/  IMAD.MOV.U32 R245, RZ, RZ, R190 ;  /* 0x000000fffff57224 */ /* 0x000fe400078e00be */
[----:B------:R-:W-:Y:S02]  /*7ec0*/  IMAD.MOV.U32 R155, RZ, RZ, R191 ;  /* 0x000000ffff9b7224 */ /* 0x000fe400078e00bf */
[----:B0-----:R-:W-:Y:S02]  /*7ed0*/  IMAD.MOV.U32 R186, RZ, RZ, R189 ;  /* 0x000000ffffba7224 */ /* 0x001fe400078e00bd */
[----:B------:R-:W-:Y:S01]  /*7ee0*/  IMAD.MOV.U32 R187, RZ, RZ, R248 ;  /* 0x000000ffffbb7224 */ /* 0x000fe200078e00f8 */
[----:B------:R-:W4:Y:S01]  /*7ef0*/  LDL.LU R189, [R1+0xcc] ;  /* 0x0000cc0001bd7983 */ /* 0x000f220000300800 */
[----:B------:R-:W-:-:S02]  /*7f00*/  IMAD.MOV.U32 R190, RZ, RZ, R161 ;  /* 0x000000ffffbe7224 */ /* 0x000fc400078e00a1 */
[----:B------:R-:W-:Y:S02]  /*7f10*/  IMAD.MOV.U32 R191, RZ, RZ, R162 ;  /* 0x000000ffffbf7224 */ /* 0x000fe400078e00a2 */
[----:B------:R-:W-:Y:S02]  /*7f20*/  IMAD.MOV.U32 R233, RZ, RZ, R192 ;  /* 0x000000ffffe97224 */ /* 0x000fe400078e00c0 */
[----:B------:R-:W-:Y:S02]  /*7f30*/  IMAD.MOV.U32 R9, RZ, RZ, R193 ;  /* 0x000000ffff097224 */ /* 0x000fe400078e00c1 */
[----:B------:R-:W-:Y:S02]  /*7f40*/  IMAD.MOV.U32 R192, RZ, RZ, R237 ;  /* 0x000000ffffc07224 */ /* 0x000fe400078e00ed */
[----:B------:R-:W-:Y:S02]  /*7f50*/  IMAD.MOV.U32 R193, RZ, RZ, R15 ;  /* 0x000000ffffc17224 */ /* 0x000fe400078e000f */
[----:B------:R-:W-:-:S04]  /*7f60*/  IMAD.WIDE R186, R184, 0x2, R186 ;  /* 0x00000002b8ba7825 */ /* 0x000fc800078e02ba */
[C---:B------:R-:W-:Y:S01]  /*7f70*/  IMAD.WIDE R190, R184.reuse, 0x2, R190 ;  /* 0x00000002b8be7825 */ /* 0x040fe200078e02be */
[----:B------:R0:W-:Y:S03]  /*7f80*/  STL [R1+0x70], R186 ;  /* 0x000070ba01007387 */ /* 0x0001e60000100800 */
[----:B------:R-:W-:-:S04]  /*7f90*/  IMAD.WIDE R192, R184, 0x2, R192 ;  /* 0x00000002b8c07825 */ /* 0x000fc800078e02c0 */
[----:B------:R-:W-:Y:S02]  /*7fa0*/  IMAD.MOV.U32 R248, RZ, RZ, R187 ;  /* 0x000000fffff87224 */ /* 0x000fe400078e00bb */
[----:B------:R-:W-:Y:S02]  /*7fb0*/  IMAD.MOV.U32 R161, RZ, RZ, R190 ;  /* 0x000000ffffa17224 */ /* 0x000fe400078e00be */
[----:B------:R-:W-:Y:S02]  /*7fc0*/  IMAD.MOV.U32 R162, RZ, RZ, R191 ;  /* 0x000000ffffa27224 */ /* 0x000fe400078e00bf */
[----:B0-----:R-:W-:Y:S02]  /*7fd0*/  IMAD.MOV.U32 R186, RZ, RZ, R199 ;  /* 0x000000ffffba7224 */ /* 0x001fe400078e00c7 */
[----:B------:R-:W-:Y:S02]  /*7fe0*/  IMAD.MOV.U32 R187, RZ, RZ, R250 ;  /* 0x000000ffffbb7224 */ /* 0x000fe400078e00fa */
        /* <DEDUP_REMOVED lines=13> */
[----:B------:R-:W-:Y:S02]  /*80c0*/  IMAD.MOV.U32 R190, RZ, RZ, R167 ;  /* 0x000000ffffbe7224 */ /* 0x000fe400078e00a7 */
[----:B------:R-:W-:Y:S02]  /*80d0*/  IMAD.MOV.U32 R191, RZ, RZ, R168 ;  /* 0x000000ffffbf7224 */ /* 0x000fe400078e00a8 */
[----:B0-----:R-:W-:-:S02]  /*80e0*/  IMAD.MOV.U32 R186, RZ, RZ, R222 ;  /* 0x000000ffffba7224 */ /* 0x001fc400078e00de */
[----:B------:R-:W-:Y:S01]  /*80f0*/  IMAD.MOV.U32 R187, RZ, RZ, R252 ;  /* 0x000000ffffbb7224 */ /* 0x000fe200078e00fc */
[----:B------:R-:W4:Y:S01]  /*8100*/  LDL.LU R222, [R1+0xc8] ;  /* 0x0000c80001de7983 */ /* 0x000f220000300800 */
[----:B------:R-:W-:Y:S02]  /*8110*/  IMAD.MOV.U32 R241, RZ, RZ, R192 ;  /* 0x000000fffff17224 */ /* 0x000fe400078e00c0 */
[----:B------:R-:W-:Y:S02]  /*8120*/  IMAD.MOV.U32 R21, RZ, RZ, R193 ;  /* 0x000000ffff157224 */ /* 0x000fe400078e00c1 */
[----:B------:R-:W-:Y:S02]  /*8130*/  IMAD.MOV.U32 R192, RZ, RZ, R247 ;  /* 0x000000ffffc07224 */ /* 0x000fe400078e00f7 */
[----:B------:R-:W-:Y:S02]  /*8140*/  IMAD.MOV.U32 R193, RZ, RZ, R157 ;  /* 0x000000ffffc17224 */ /* 0x000fe400078e009d */
[----:B------:R-:W-:-:S04]  /*8150*/  IMAD.WIDE R190, R184, 0x2, R190 ;  /* 0x00000002b8be7825 */ /* 0x000fc800078e02be */
[----:B------:R-:W-:-:S04]  /*8160*/  IMAD.WIDE R186, R184, 0x2, R186 ;  /* 0x00000002b8ba7825 */ /* 0x000fc800078e02ba */
[----:B------:R-:W-:Y:S01]  /*8170*/  IMAD.WIDE R192, R184, 0x2, R192 ;  /* 0x00000002b8c07825 */ /* 0x000fe200078e02c0 */
[----:B------:R0:W-:Y:S03]  /*8180*/  STL [R1+0x78], R186 ;  /* 0x000078ba01007387 */ /* 0x0001e60000100800 */
[----:B------:R-:W-:Y:S02]  /*8190*/  IMAD.MOV.U32 R167, RZ, RZ, R190 ;  /* 0x000000ffffa77224 */ /* 0x000fe400078e00be */
[----:B------:R-:W-:Y:S02]  /*81a0*/  IMAD.MOV.U32 R168, RZ, RZ, R191 ;  /* 0x000000ffffa87224 */ /* 0x000fe400078e00bf */
[----:B------:R-:W-:Y:S02]  /*81b0*/  IMAD.MOV.U32 R252, RZ, RZ, R187 ;  /* 0x000000fffffc7224 */ /* 0x000fe400078e00bb */
[----:B------:R-:W-:-:S02]  /*81c0*/  IMAD.MOV.U32 R190, RZ, RZ, R181 ;  /* 0x000000ffffbe7224 */ /* 0x000fc400078e00b5 */
[----:B------:R-:W-:Y:S01]  /*81d0*/  IMAD.MOV.U32 R191, RZ, RZ, R166 ;  /* 0x000000ffffbf7224 */ /* 0x000fe200078e00a6 */
[----:B------:R-:W4:Y:S01]  /*81e0*/  LDL.LU R181, [R1+0xc4] ;  /* 0x0000c40001b57983 */ /* 0x000f220000300800 */
[----:B------:R-:W-:Y:S02]  /*81f0*/  IMAD.MOV.U32 R247, RZ, RZ, R192 ;  /* 0x000000fffff77224 */ /* 0x000fe400078e00c0 */
[----:B------:R-:W-:Y:S02]  /*8200*/  IMAD.MOV.U32 R157, RZ, RZ, R193 ;  /* 0x000000ffff9d7224 */ /* 0x000fe400078e00c1 */
[----:B0-----:R-:W-:Y:S02]  /*8210*/  IMAD.MOV.U32 R186, RZ, RZ, R201 ;  /* 0x000000ffffba7224 */ /* 0x001fe400078e00c9 */
[----:B------:R-:W-:Y:S02]  /*8220*/  IMAD.MOV.U32 R187, RZ, RZ, R200 ;  /* 0x000000ffffbb7224 */ /* 0x000fe400078e00c8 */
[----:B------:R-:W-:-:S02]  /*8230*/  IMAD.MOV.U32 R192, RZ, RZ, R251 ;  /* 0x000000ffffc07224 */ /* 0x000fc400078e00fb */
[----:B------:R-:W-:Y:S02]  /*8240*/  IMAD.MOV.U32 R193, RZ, RZ, R163 ;  /* 0x000000ffffc17224 */ /* 0x000fe400078e00a3 */
[----:B------:R-:W-:-:S04]  /*8250*/  IMAD.WIDE R190, R184, 0x2, R190 ;  /* 0x00000002b8be7825 */ /* 0x000fc800078e02be */
[C---:B------:R-:W-:Y:S01]  /*8260*/  IMAD.WIDE R186, R184.reuse, 0x2, R186 ;  /* 0x00000002b8ba7825 */ /* 0x040fe200078e02ba */
[----:B------:R-:W-:Y:S03]  /*8270*/  STL [R1], R190 ;  /* 0x000000be01007387 */ /* 0x000fe60000100800 */
[----:B------:R-:W-:Y:S01]  /*8280*/  IMAD.WIDE R192, R184, 0x2, R192 ;  /* 0x00000002b8c07825 */ /* 0x000fe200078e02c0 */
[----:B------:R0:W-:Y:S03]  /*8290*/  STL [R1+0x7c], R186 ;  /* 0x00007cba01007387 */ /* 0x0001e60000100800 */
[----:B------:R-:W-:Y:S01]  /*82a0*/  IMAD.MOV.U32 R251, RZ, RZ, R192 ;  /* 0x000000fffffb7224 */ /* 0x000fe200078e00c0 */
[----:B------:R1:W-:Y:S01]  /*82b0*/  STL [R1+0x4], R187 ;  /* 0x000004bb01007387 */ /* 0x0003e20000100800 */
[----:B------:R-:W-:-:S02]  /*82c0*/  IMAD.MOV.U32 R163, RZ, RZ, R193 ;  /* 0x000000ffffa37224 */ /* 0x000fc400078e00c1 */
[----:B------:R-:W-:Y:S02]  /*82d0*/  IMAD.MOV.U32 R192, RZ, RZ, R205 ;  /* 0x000000ffffc07224 */ /* 0x000fe400078e00cd */
[----:B------:R-:W-:Y:S02]  /*82e0*/  IMAD.MOV.U32 R193, RZ, RZ, R169 ;  /* 0x000000ffffc17224 */ /* 0x000fe400078e00a9 */
[----:B0-----:R-:W-:Y:S02]  /*82f0*/  IMAD.MOV.U32 R186, RZ, RZ, R223 ;  /* 0x000000ffffba7224 */ /* 0x001fe400078e00df */
[----:B-1----:R-:W-:Y:S02]  /*8300*/  IMAD.MOV.U32 R187, RZ, RZ, R214 ;  /* 0x000000ffffbb7224 */ /* 0x002fe400078e00d6 */
[C---:B------:R-:W-:Y:S01]  /*8310*/  IMAD.WIDE R192, R184.reuse, 0x2, R192 ;  /* 0x00000002b8c07825 */ /* 0x040fe200078e02c0 */
[----:B------:R-:W4:Y:S03]  /*8320*/  LDL.LU R214, [R1+0xc0] ;  /* 0x0000c00001d67983 */ /* 0x000f260000300800 */
[----:B------:R-:W-:Y:S01]  /*8330*/  IMAD.WIDE R186, R184, 0x2, R186 ;  /* 0x00000002b8ba7825 */ /* 0x000fe200078e02ba */
[----:B------:R-:W4:Y:S04]  /*8340*/  LDL.LU R223, [R1+0xbc] ;  /* 0x0000bc0001df7983 */ /* 0x000f280000300800 */
[----:B------:R3:W-:Y:S04]  /*8350*/  STL [R1+0x8], R192 ;  /* 0x000008c001007387 */ /* 0x0007e80000100800 */
[----:B------:R0:W-:Y:S04]  /*8360*/  STL [R1+0x80], R186 ;  /* 0x000080ba01007387 */ /* 0x0001e80000100800 */
[----:B------:R1:W-:Y:S04]  /*8370*/  STL [R1+0xc], R187 ;  /* 0x00000cbb01007387 */ /* 0x0003e80000100800 */
[----:B------:R-:W4:Y:S01]  /*8380*/  LDL.LU R205, [R1+0x20] ;  /* 0x0000200001cd7983 */ /* 0x000f220000300800 */
[----:B------:R-:W-:-:S02]  /*8390*/  IMAD.MOV.U32 R166, RZ, RZ, R191 ;  /* 0x000000ffffa67224 */ /* 0x000fc400078e00bf */
[----:B------:R-:W-:Y:S02]  /*83a0*/  IMAD.MOV.U32 R190, RZ, RZ, R173 ;  /* 0x000000ffffbe7224 */ /* 0x000fe400078e00ad */
[----:B------:R-:W-:Y:S02]  /*83b0*/  IMAD.MOV.U32 R191, RZ, RZ, R174 ;  /* 0x000000ffffbf7224 */ /* 0x000fe400078e00ae */
[----:B------:R-:W-:Y:S02]  /*83c0*/  IMAD.MOV.U32 R169, RZ, RZ, R193 ;  /* 0x000000ffffa97224 */ /* 0x000fe400078e00c1 */
[----:B---3--:R-:W-:Y:S02]  /*83d0*/  IMAD.MOV.U32 R192, RZ, RZ, R3 ;  /* 0x000000ffffc07224 */ /* 0x008fe400078e0003 */
[----:B--2---:R-:W-:Y:S01]  /*83e0*/  IMAD.MOV.U32 R193, RZ, RZ, R172 ;  /* 0x000000ffffc17224 */ /* 0x004fe200078e00ac */
[----:B------:R-:W2:Y:S01]  /*83f0*/  LDL.LU R3, [R1+0xb8] ;  /* 0x0000b80001037983 */ /* 0x000ea20000300800 */
[----:B------:R-:W-:-:S04]  /*8400*/  IMAD.WIDE R190, R184, 0x2, R190 ;  /* 0x00000002b8be7825 */ /* 0x000fc800078e02be */
[----:B0-----:R-:W-:Y:S02]  /*8410*/  IMAD.MOV.U32 R186, RZ, RZ, R203 ;  /* 0x000000ffffba7224 */ /* 0x001fe400078e00cb */
[----:B-1----:R-:W-:Y:S02]  /*8420*/  IMAD.MOV.U32 R187, RZ, RZ, R202 ;  /* 0x000000ffffbb7224 */ /* 0x002fe400078e00ca */
[----:B------:R-:W-:-:S04]  /*8430*/  IMAD.WIDE R192, R184, 0x2, R192 ;  /* 0x00000002b8c07825 */ /* 0x000fc800078e02c0 */
[----:B------:R-:W-:Y:S02]  /*8440*/  IMAD.MOV.U32 R173, RZ, RZ, R190 ;  /* 0x000000ffffad7224 */ /* 0x000fe400078e00be */
[----:B------:R-:W-:Y:S02]  /*8450*/  IMAD.MOV.U32 R174, RZ, RZ, R191 ;  /* 0x000000ffffae7224 */ /* 0x000fe400078e00bf */
[----:B------:R-:W-:Y:S01]  /*8460*/  IMAD.WIDE R186, R184, 0x2, R186 ;  /* 0x00000002b8ba7825 */ /* 0x000fe200078e02ba */
[----:B------:R0:W-:Y:S03]  /*8470*/  STL [R1+0x10], R192 ;  /* 0x000010c001007387 */ /* 0x0001e60000100800 */
[----:B------:R-:W-:Y:S02]  /*8480*/  IMAD.MOV.U32 R190, RZ, RZ, R216 ;  /* 0x000000ffffbe7224 */ /* 0x000fe400078e00d8 */
[----:B------:R-:W-:Y:S01]  /*8490*/  IMAD.MOV.U32 R191, RZ, RZ, R176 ;  /* 0x000000ffffbf7224 */ /* 0x000fe200078e00b0 */
[----:B------:R4:W-:Y:S01]  /*84a0*/  STL [R1+0x84], R186 ;  /* 0x000084ba01007387 */ /* 0x0009e20000100800 */
[----:B------:R-:W-:-:S02]  /*84b0*/  IMAD.MOV.U32 R172, RZ, RZ, R193 ;  /* 0x000000ffffac7224 */ /* 0x000fc400078e00c1 */
[----:B------:R-:W-:Y:S01]  /*84c0*/  IMAD.WIDE R190, R184, 0x2, R190 ;  /* 0x00000002b8be7825 */ /* 0x000fe200078e02be */
[----:B------:R1:W-:Y:S01]  /*84d0*/  STL [R1+0x14], R187 ;  /* 0x000014bb01007387 */ /* 0x0003e20000100800 */
[----:B------:R-:W-:Y:S02]  /*84e0*/  WARPGROUP.ARRIVE ;  /* 0x00000000000079c5 */ /* 0x000fe40000000000 */
[----:B0-----:R-:W-:Y:S02]  /*84f0*/  IMAD.MOV.U32 R192, RZ, RZ, R204 ;  /* 0x000000ffffc07224 */ /* 0x001fe400078e00cc */
[----:B------:R-:W-:Y:S02]  /*8500*/  IMAD.MOV.U32 R193, RZ, RZ, R175 ;  /* 0x000000ffffc17224 */ /* 0x000fe400078e00af */
[----:B----4-:R-:W-:Y:S01]  /*8510*/  IMAD.MOV.U32 R186, RZ, RZ, R226 ;  /* 0x000000ffffba7224 */ /* 0x010fe200078e00e2 */
[----:B------:R-:W-:Y:S01]  /*8520*/  HGMMA.64x256x16.F32 R24, gdesc[UR16].tnspA, R24 ;  /* 0x23e00000101879f0 */ /* 0x000fe20008700818 */
[----:B-1----:R-:W-:-:S02]  /*8530*/  IMAD.MOV.U32 R187, RZ, RZ, R0 ;  /* 0x000000ffffbb7224 */ /* 0x002fc400078e0000 */
[----:B------:R-:W-:Y:S01]  /*8540*/  IMAD.MOV.U32 R216, RZ, RZ, R190 ;  /* 0x000000ffffd87224 */ /* 0x000fe200078e00be */
[----:B------:R-:W3:Y:S01]  /*8550*/  LDL.LU R0, [R1+0xb4] ;  /* 0x0000b40001007983 */ /* 0x000ee20000300800 */
[----:B------:R-:W-:Y:S02]  /*8560*/  IMAD.MOV.U32 R176, RZ, RZ, R191 ;  /* 0x000000ffffb07224 */ /* 0x000fe400078e00bf */
[----:B------:R-:W-:Y:S01]  /*8570*/  IMAD.MOV.U32 R190, RZ, RZ, R217 ;  /* 0x000000ffffbe7224 */ /* 0x000fe200078e00d9 */
[----:B------:R-:W4:Y:S01]  /*8580*/  LDL.LU R226, [R1+0xb0] ;  /* 0x0000b00001e27983 */ /* 0x000f220000300800 */
[----:B------:R-:W-:Y:S02]  /*8590*/  IMAD.MOV.U32 R191, RZ, RZ, R177 ;  /* 0x000000ffffbf7224 */ /* 0x000fe400078e00b1 */
[----:B------:R-:W-:-:S04]  /*85a0*/  IMAD.WIDE R192, R184, 0x2, R192 ;  /* 0x00000002b8c07825 */ /* 0x000fc800078e02c0 */
[C---:B------:R-:W-:Y:S01]  /*85b0*/  IMAD.WIDE R186, R184.reuse, 0x2, R186 ;  /* 0x00000002b8ba7825 */ /* 0x040fe200078e02ba */
[----:B------:R-:W-:Y:S03]  /*85c0*/  STL [R1+0x18], R192 ;  /* 0x000018c001007387 */ /* 0x000fe60000100800 */
[----:B------:R-:W-:Y:S01]  /*85d0*/  IMAD.WIDE R190, R184, 0x2, R190 ;  /* 0x00000002b8be7825 */ /* 0x000fe200078e02be */
[----:B------:R-:W-:Y:S03]  /*85e0*/  STL [R1+0x88], R186 ;  /* 0x000088ba01007387 */ /* 0x000fe60000100800 */
[----:B------:R-:W-:Y:S01]  /*85f0*/  IMAD.MOV.U32 R217, RZ, RZ, R190 ;  /* 0x000000ffffd97224 */ /* 0x000fe200078e00be */
[----:B------:R0:W-:Y:S01]  /*8600*/  STL [R1+0x1c], R187 ;  /* 0x00001cbb01007387 */ /* 0x0001e20000100800 */
[----:B------:R-:W-:-:S02]  /*8610*/  IMAD.MOV.U32 R177, RZ, RZ, R191 ;  /* 0x000000ffffb17224 */ /* 0x000fc400078e00bf */
[----:B------:R-:W-:Y:S02]  /*8620*/  IMAD.MOV.U32 R190, RZ, RZ, R210 ;  /* 0x000000ffffbe7224 */ /* 0x000fe400078e00d2 */
[----:B------:R-:W-:Y:S02]  /*8630*/  IMAD.MOV.U32 R191, RZ, RZ, R206 ;  /* 0x000000ffffbf7224 */ /* 0x000fe400078e00ce */
[----:B0-----:R-:W-:Y:S02]  /*8640*/  IMAD.MOV.U32 R187, RZ, RZ, R218 ;  /* 0x000000ffffbb7224 */ /* 0x001fe400078e00da */
[----:B------:R-:W-:Y:S01]  /*8650*/  IMAD.WIDE R190, R184, 0x2, R190 ;  /* 0x00000002b8be7825 */ /* 0x000fe200078e02be */
[----:B------:R-:W-:Y:S03]  /*8660*/  HGMMA.64x256x16.F32 R24, gdesc[UR12].tnspA, R24, gsb0 ;  /* 0x23e000000c1879f0 */ /* 0x000fe60008000818 */
[----:B------:R-:W-:-:S04]  /*8670*/  IMAD.MOV.U32 R186, RZ, RZ, R205 ;  /* 0x000000ffffba7224 */ /* 0x000fc800078e00cd */
[----:B------:R-:W-:-:S04]  /*8680*/  IMAD.WIDE R186, R184, 0x2, R186 ;  /* 0x00000002b8ba7825 */ /* 0x000fc800078e02ba */
[----:B------:R-:W-:Y:S01]  /*8690*/  IMAD.MOV.U32 R218, RZ, RZ, R187 ;  /* 0x000000ffffda7224 */ /* 0x000fe200078e00bb */
[----:B------:R0:W-:Y:S04]  /*86a0*/  STL [R1+0x20], R186 ;  /* 0x000020ba01007387 */ /* 0x0001e80000100800 */
[----:B------:R1:W-:Y:S04]  /*86b0*/  STL [R1+0x8c], R190 ;  /* 0x00008cbe01007387 */ /* 0x0003e80000100800 */
[----:B------:R2:W-:Y:S01]  /*86c0*/  STL [R1+0x24], R191 ;  /* 0x000024bf01007387 */ /* 0x0005e20000100800 */
[----:B0-----:R-:W-:-:S02]  /*86d0*/  IMAD.MOV.U32 R186, RZ, RZ, R212 ;  /* 0x000000ffffba7224 */ /* 0x001fc400078e00d4 */
[----:B------:R-:W-:Y:S02]  /*86e0*/  IMAD.MOV.U32 R187, RZ, RZ, R220 ;  /* 0x000000ffffbb7224 */ /* 0x000fe400078e00dc */
[----:B-1----:R-:W-:Y:S02]  /*86f0*/  IMAD.MOV.U32 R190, RZ, RZ, R189 ;  /* 0x000000ffffbe7224 */ /* 0x002fe400078e00bd */
[----:B--2---:R-:W-:Y:S02]  /*8700*/  IMAD.MOV.U32 R191, RZ, RZ, R188 ;  /* 0x000000ffffbf7224 */ /* 0x004fe400078e00bc */
[C---:B------:R-:W-:Y:S01]  /*8710*/  IMAD.WIDE R186, R184.reuse, 0x2, R186 ;  /* 0x00000002b8ba7825 */ /* 0x040fe200078e02ba */
[----:B------:R-:W2:Y:S03]  /*8720*/  LDL.LU R188, [R1+0xac] ;  /* 0x0000ac0001bc7983 */ /* 0x000ea60000300800 */
[----:B------:R-:W-:Y:S01]  /*8730*/  IMAD.WIDE R190, R184, 0x2, R190 ;  /* 0x00000002b8be7825 */ /* 0x000fe200078e02be */
[----:B------:R-:W2:Y:S04]  /*8740*/  LDL.LU R189, [R1+0xa8] ;  /* 0x0000a80001bd7983 */ /* 0x000ea80000300800 */
[----:B------:R0:W-:Y:S04]  /*8750*/  STL [R1+0x28], R186 ;  /* 0x000028ba01007387 */ /* 0x0001e80000100800 */
[----:B------:R1:W-:Y:S04]  /*8760*/  STL [R1+0x90], R190 ;  /* 0x000090be01007387 */ /* 0x0003e80000100800 */
[----:B------:R3:W-:Y:S01]  /*8770*/  STL [R1+0x2c], R191 ;  /* 0x00002cbf01007387 */ /* 0x0007e20000100800 */
[----:B0-----:R-:W-:-:S03]  /*8780*/  IMAD.MOV.U32 R186, RZ, RZ, R181 ;  /* 0x000000ffffba7224 */ /* 0x001fc600078e00b5 */
[----:B------:R-:W2:Y:S01]  /*8790*/  LDL.LU R181, [R1+0xa4] ;  /* 0x0000a40001b57983 */ /* 0x000ea20000300800 */
[----:B------:R-:W-:Y:S02]  /*87a0*/  IMAD.MOV.U32 R220, RZ, RZ, R187 ;  /* 0x000000ffffdc7224 */ /* 0x000fe400078e00bb */
[----:B------:R-:W-:Y:S02]  /*87b0*/  IMAD.MOV.U32 R187, RZ, RZ, R222 ;  /* 0x000000ffffbb7224 */ /* 0x000fe400078e00de */
[----:B-1----:R-:W-:Y:S02]  /*87c0*/  IMAD.MOV.U32 R190, RZ, RZ, R209 ;  /* 0x000000ffffbe7224 */ /* 0x002fe400078e00d1 */
[----:B---3--:R-:W-:Y:S02]  /*87d0*/  IMAD.MOV.U32 R191, RZ, RZ, R211 ;  /* 0x000000ffffbf7224 */ /* 0x008fe400078e00d3 */
[----:B------:R-:W-:-:S04]  /*87e0*/  IMAD.WIDE R186, R184, 0x2, R186 ;  /* 0x00000002b8ba7825 */ /* 0x000fc800078e02ba */
[----:B------:R-:W-:Y:S01]  /*87f0*/  IMAD.WIDE R190, R184, 0x2, R190 ;  /* 0x00000002b8be7825 */ /* 0x000fe200078e02be */
[----:B------:R0:W-:Y:S03]  /*8800*/  STL [R1+0x30], R186 ;  /* 0x000030ba01007387 */ /* 0x0001e60000100800 */
[----:B------:R-:W-:Y:S01]  /*8810*/  IMAD.MOV.U32 R222, RZ, RZ, R187 ;  /* 0x000000ffffde7224 */ /* 0x000fe200078e00bb */
[----:B------:R1:W-:Y:S04]  /*8820*/  STL [R1+0x94], R190 ;  /* 0x000094be01007387 */ /* 0x0003e80000100800 */
[----:B------:R3:W-:Y:S01]  /*8830*/  STL [R1+0x34], R191 ;  /* 0x000034bf01007387 */ /* 0x0007e20000100800 */
[----:B0-----:R-:W-:-:S02]  /*8840*/  IMAD.MOV.U32 R186, RZ, RZ, R208 ;  /* 0x000000ffffba7224 */ /* 0x001fc400078e00d0 */
[----:B------:R-:W-:Y:S02]  /*8850*/  IMAD.MOV.U32 R187, RZ, RZ, R224 ;  /* 0x000000ffffbb7224 */ /* 0x000fe400078e00e0 */
[----:B-1----:R-:W-:Y:S02]  /*8860*/  IMAD.MOV.U32 R190, RZ, RZ, R0 ;  /* 0x000000ffffbe7224 */ /* 0x002fe400078e0000 */
[----:B---3--:R-:W-:Y:S01]  /*8870*/  IMAD.MOV.U32 R191, RZ, RZ, R3 ;  /* 0x000000ffffbf7224 */ /* 0x008fe200078e0003 */
[----:B------:R-:W0:Y:S01]  /*8880*/  S2R R0, SR_TID.X ;  /* 0x0000000000007919 */ /* 0x000e220000002100 */
[----:B------:R-:W-:Y:S01]  /*8890*/  IMAD.WIDE R186, R184, 0x2, R186 ;  /* 0x00000002b8ba7825 */ /* 0x000fe200078e02ba */
[----:B------:R1:W5:Y:S03]  /*88a0*/  LDL.LU R3, [R1+0xa0] ;  /* 0x0000a00001037983 */ /* 0x0003660000300800 */
[----:B------:R-:W-:-:S02]  /*88b0*/  IMAD.MOV.U32 R175, RZ, RZ, R193 ;  /* 0x000000ffffaf7224 */ /* 0x000fc400078e00c1 */
[C---:B------:R-:W-:Y:S01]  /*88c0*/  IMAD.WIDE R190, R184.reuse, 0x2, R190 ;  /* 0x00000002b8be7825 */ /* 0x040fe200078e02be */
[----:B------:R3:W-:Y:S03]  /*88d0*/  STL [R1+0x38], R186 ;  /* 0x000038ba01007387 */ /* 0x0007e60000100800 */
[----:B------:R-:W-:Y:S02]  /*88e0*/  IMAD.MOV.U32 R192, RZ, RZ, R215 ;  /* 0x000000ffffc07224 */ /* 0x000fe400078e00d7 */
[----:B------:R-:W-:Y:S01]  /*88f0*/  IMAD.MOV.U32 R193, RZ, RZ, R178 ;  /* 0x000000ffffc17224 */ /* 0x000fe200078e00b2 */
[----:B------:R4:W-:Y:S01]  /*8900*/  STL [R1+0x98], R190 ;  /* 0x000098be01007387 */ /* 0x0009e20000100800 */
[----:B------:R-:W-:Y:S02]  /*8910*/  IMAD.MOV.U32 R224, RZ, RZ, R187 ;  /* 0x000000ffffe07224 */ /* 0x000fe400078e00bb */
[----:B------:R-:W-:Y:S01]  /*8920*/  IMAD.WIDE R192, R184, 0x2, R192 ;  /* 0x00000002b8c07825 */ /* 0x000fe200078e02c0 */
[----:B------:R1:W-:Y:S03]  /*8930*/  STL [R1+0x3c], R191 ;  /* 0x00003cbf01007387 */ /* 0x0003e60000100800 */
[----:B---3--:R-:W-:-:S02]  /*8940*/  IMAD.MOV.U32 R186, RZ, RZ, R207 ;  /* 0x000000ffffba7224 */ /* 0x008fc400078e00cf */
[----:B------:R-:W-:Y:S02]  /*8950*/  IMAD.MOV.U32 R187, RZ, RZ, R225 ;  /* 0x000000ffffbb7224 */ /* 0x000fe400078e00e1 */
[----:B----4-:R-:W-:Y:S02]  /*8960*/  IMAD.MOV.U32 R190, RZ, RZ, R213 ;  /* 0x000000ffffbe7224 */ /* 0x010fe400078e00d5 */
[----:B-1----:R-:W-:Y:S02]  /*8970*/  IMAD.MOV.U32 R191, RZ, RZ, R226 ;  /* 0x000000ffffbf7224 */ /* 0x002fe400078e00e2 */
[----:B------:R-:W-:Y:S02]  /*8980*/  IMAD.MOV.U32 R215, RZ, RZ, R192 ;  /* 0x000000ffffd77224 */ /* 0x000fe400078e00c0 */
[----:B------:R-:W-:Y:S02]  /*8990*/  IMAD.MOV.U32 R178, RZ, RZ, R193 ;  /* 0x000000ffffb27224 */ /* 0x000fe400078e00c1 */
[----:B------:R-:W-:-:S02]  /*89a0*/  IMAD.MOV.U32 R192, RZ, RZ, R219 ;  /* 0x000000ffffc07224 */ /* 0x000fc400078e00db */
[----:B------:R-:W-:Y:S02]  /*89b0*/  IMAD.MOV.U32 R193, RZ, RZ, R179 ;  /* 0x000000ffffc17224 */ /* 0x000fe400078e00b3 */
[----:B------:R-:W-:-:S04]  /*89c0*/  IMAD.WIDE R186, R184, 0x2, R186 ;  /* 0x00000002b8ba7825 */ /* 0x000fc800078e02ba */
[C---:B------:R-:W-:Y:S01]  /*89d0*/  IMAD.WIDE R190, R184.reuse, 0x2, R190 ;  /* 0x00000002b8be7825 */ /* 0x040fe200078e02be */
[----:B------:R1:W-:Y:S03]  /*89e0*/  STL [R1+0x40], R186 ;  /* 0x000040ba01007387 */ /* 0x0003e60000100800 */
[----:B------:R-:W-:Y:S01]  /*89f0*/  IMAD.WIDE R192, R184, 0x2, R192 ;  /* 0x00000002b8c07825 */ /* 0x000fe200078e02c0 */
[----:B------:R1:W-:Y:S03]  /*8a00*/  STL [R1+0x44], R190 ;  /* 0x000044be01007387 */ /* 0x0003e60000100800 */
[----:B------:R-:W-:Y:S02]  /*8a10*/  IMAD.MOV.U32 R219, RZ, RZ, R192 ;  /* 0x000000ffffdb7224 */ /* 0x000fe400078e00c0 */
[----:B------:R-:W-:-:S02]  /*8a20*/  IMAD.MOV.U32 R179, RZ, RZ, R193 ;  /* 0x000000ffffb37224 */ /* 0x000fc400078e00c1 */
[----:B------:R-:W-:Y:S02]  /*8a30*/  IMAD.MOV.U32 R192, RZ, RZ, R221 ;  /* 0x000000ffffc07224 */ /* 0x000fe400078e00dd */
[----:B------:R-:W-:Y:S02]  /*8a40*/  IMAD.MOV.U32 R193, RZ, RZ, R180 ;  /* 0x000000ffffc17224 */ /* 0x000fe400078e00b4 */
[----:B------:R-:W-:-:S04]  /*8a50*/  IMAD.WIDE R192, R184, 0x2, R192 ;  /* 0x00000002b8c07825 */ /* 0x000fc800078e02c0 */
[----:B------:R-:W-:Y:S02]  /*8a60*/  IMAD.MOV.U32 R221, RZ, RZ, R192 ;  /* 0x000000ffffdd7224 */ /* 0x000fe400078e00c0 */
[----:B------:R-:W-:Y:S02]  /*8a70*/  IMAD.MOV.U32 R180, RZ, RZ, R193 ;  /* 0x000000ffffb47224 */ /* 0x000fe400078e00c1 */
[----:B------:R-:W-:Y:S02]  /*8a80*/  IMAD.MOV.U32 R192, RZ, RZ, R223 ;  /* 0x000000ffffc07224 */ /* 0x000fe400078e00df */
[----:B------:R-:W-:Y:S01]  /*8a90*/  IMAD.MOV.U32 R193, RZ, RZ, R214 ;  /* 0x000000ffffc17224 */ /* 0x000fe200078e00d6 */
[----:B0-----:R-:W-:Y:S01]  /*8aa0*/  SHF.R.U32.HI R0, RZ, 0x6, R0 ;  /* 0x00000006ff007819 */ /* 0x001fe20000011600 */
[----:B------:R-:W-:Y:S01]  /*8ab0*/  IMAD.SHL.U32 R194, R194, 0x20, RZ ;  /* 0x00000020c2c27824 */ /* 0x000fe200078e00ff */
[----:B------:R-:W-:Y:S01]  /*8ac0*/  UIADD3 UR9, UR9, -0x20, URZ ;  /* 0xffffffe009097890 */ /* 0x000fe2000fffe03f */
[----:B------:R-:W-:Y:S01]  /*8ad0*/  IMAD.WIDE R192, R184, 0x2, R192 ;  /* 0x00000002b8c07825 */ /* 0x000fe200078e02c0 */
[----:B------:R-:W-:-:S03]  /*8ae0*/  SGXT.U32 R0, R0, 0x1 ;  /* 0x000000010000781a */ /* 0x000fc60000000000 */
[----:B------:R-:W-:-:S04]  /*8af0*/  IMAD.WIDE R10, R184, 0x2, R10 ;  /* 0x00000002b80a7825 */ /* 0x000fc800078e020a */
[----:B------:R-:W-:-:S04]  /*8b00*/  IMAD.WIDE R16, R184, 0x2, R16 ;  /* 0x00000002b8107825 */ /* 0x000fc800078e0210 */
[----:B------:R-:W-:-:S04]  /*8b10*/  IMAD.WIDE R22, R184, 0x2, R22 ;  /* 0x00000002b8167825 */ /* 0x000fc800078e0216 */
[----:B------:R-:W-:-:S04]  /*8b20*/  IMAD.WIDE R182, R184, 0x2, R182 ;  /* 0x00000002b8b67825 */ /* 0x000fc800078e02b6 */
[----:B------:R-:W-:Y:S01]  /*8b30*/  IMAD.WIDE R158, R184, 0x2, R158 ;  /* 0x00000002b89e7825 */ /* 0x000fe200078e029e */
[----:B------:R-:W-:-:S03]  /*8b40*/  WARPGROUP.DEPBAR.LE gsb0, 0x0 ;  /* 0x00008000000079c5 */ /* 0x000fc60000010000 */
[----:B------:R-:W-:-:S04]  /*8b50*/  IMAD.WIDE R164, R184, 0x2, R164 ;  /* 0x00000002b8a47825 */ /* 0x000fc800078e02a4 */
[----:B------:R-:W-:-:S04]  /*8b60*/  IMAD.WIDE R170, R184, 0x2, R170 ;  /* 0x00000002b8aa7825 */ /* 0x000fc800078e02aa */
[----:B------:R-:W-:Y:S02]  /*8b70*/  IMAD.MOV.U32 R223, RZ, RZ, R192 ;  /* 0x000000ffffdf7224 */ /* 0x000fe400078e00c0 */
[----:B------:R-:W-:Y:S02]  /*8b80*/  IMAD.MOV.U32 R214, RZ, RZ, R193 ;  /* 0x000000ffffd67224 */ /* 0x000fe400078e00c1 */
[----:B------:R-:W-:Y:S02]  /*8b90*/  IMAD.MOV.U32 R225, RZ, RZ, R187 ;  /* 0x000000ffffe17224 */ /* 0x000fe400078e00bb */
[----:B------:R-:W-:Y:S02]  /*8ba0*/  IMAD.MOV.U32 R226, RZ, RZ, R191 ;  /* 0x000000ffffe27224 */ /* 0x000fe400078e00bf */
[----:B--2---:R-:W-:-:S05]  /*8bb0*/  VIADD R181, R181, 0xffffffff ;  /* 0xffffffffb5b57836 */ /* 0x004fca0000000000 */
[----:B------:R-:W-:Y:S01]  /*8bc0*/  ISETP.NE.U32.AND P0, PT, R181, RZ, PT ;  /* 0x000000ffb500720c */ /* 0x000fe20003f05070 */
[----:B------:R-:W-:-:S12]  /*8bd0*/  IMAD.WIDE R188, R194, 0x2, R188 ;  /* 0x00000002c2bc7825 */ /* 0x000fd800078e02bc */
[----:B-1----:R-:W-:Y:S05]  /*8be0*/  @P0 BRA `(.L_x_1) ;  /* 0xffffffc400740947 */ /* 0x002fea000383ffff */
[----:B------:R-:W-:Y:S02]  /*8bf0*/  F2FP.F16.F32.PACK_AB R67, R71, R67 ;  /* 0x000000434743723e */ /* 0x000fe400000000ff */
[----:B------:R-:W-:Y:S02]  /*8c00*/  F2FP.F16.F32.PACK_AB R66, R70, R66 ;  /* 0x000000424642723e */ /* 0x000fe400000000ff */
[----:B------:R-:W-:Y:S02]  /*8c10*/  F2FP.F16.F32.PACK_AB R65, R69, R65 ;  /* 0x000000414541723e */ /* 0x000fe400000000ff */
[----:B------:R-:W-:Y:S02]  /*8c20*/  F2FP.F16.F32.PACK_AB R64, R68, R64 ;  /* 0x000000404440723e */ /* 0x000fe400000000ff */
[----:B------:R-:W-:Y:S02]  /*8c30*/  F2FP.F16.F32.PACK_AB R59, R63, R59 ;  /* 0x0000003b3f3b723e */ /* 0x000fe400000000ff */
[----:B------:R-:W-:-:S02]  /*8c40*/  F2FP.F16.F32.PACK_AB R58, R62, R58 ;  /* 0x0000003a3e3a723e */ /* 0x000fc400000000ff */
        /* <DEDUP_REMOVED lines=57> */
[----:B------:R-:W-:-:S07]  /*8fe0*/  F2FP.F16.F32.PACK_AB R68, R28, R24 ;  /* 0x000000181c44723e */ /* 0x000fce00000000ff */
.L_x_0:
[----:B------:R-:W1:Y:S01]  /*8ff0*/  S2R R4, SR_TID.X ;  /* 0x0000000000047919 */ /* 0x000e620000002100 */
[C-C-:B-----5:R-:W-:Y:S01]  /*9000*/  LOP3.LUT R86, R3.reuse, 0xfe, R0.reuse, 0xfe, !PT ;  /* 0x000000fe03567812 */ /* 0x160fe200078efe00 */
[----:B------:R-:W-:Y:S01]  /*9010*/  ULDC.64 UR4, c[0x0][0x228] ;  /* 0x00008a0000047ab9 */ /* 0x000fe20000000a00 */
[C---:B------:R-:W-:Y:S01]  /*9020*/  LOP3.LUT R111, R3.reuse, R0, RZ, 0xfc, !PT ;  /* 0x00000000036f7212 */ /* 0x040fe200078efcff */
[----:B------:R-:W2:Y:S01]  /*9030*/  LDL.LU R208, [R1+0x9c] ;  /* 0x00009c0001d07983 */ /* 0x000ea20000300800 */
[C-C-:B------:R-:W-:Y:S01]  /*9040*/  LOP3.LUT R209, R3.reuse, 0x2, R0.reuse, 0xfe, !PT ;  /* 0x0000000203d17812 */ /* 0x140fe200078efe00 */
[----:B------:R-:W3:Y:S01]  /*9050*/  LDC R202, c[0x0][0x248] ;  /* 0x00009200ffca7b82 */ /* 0x000ee20000000800 */
[C-C-:B------:R-:W-:Y:S01]  /*9060*/  LOP3.LUT R109, R3.reuse, 0x4, R0.reuse, 0xfe, !PT ;  /* 0x00000004036d7812 */ /* 0x140fe200078efe00 */
[----:B------:R-:W-:Y:S01]  /*9070*/  ULDC UR6, c[0x0][0x22c] ;  /* 0x00008b0000067ab9 */ /* 0x000fe20000000800 */
[C-C-:B------:R-:W-:Y:S01]  /*9080*/  LOP3.LUT R201, R3.reuse, 0x6, R0.reuse, 0xfe, !PT ;  /* 0x0000000603c97812 */ /* 0x140fe200078efe00 */
[----:B------:R-:W-:Y:S01]  /*9090*/  ULDC UR7, c[0x0][0x22c] ;  /* 0x00008b0000077ab9 */ /* 0x000fe20000000800 */
[----:B------:R-:W-:-:S02]  /*90a0*/  LOP3.LUT R200, R3, 0x8, R0, 0xfe, !PT ;  /* 0x0000000803c87812 */ /* 0x000fc400078efe00 */
[C-C-:B------:R-:W-:Y:S02]  /*90b0*/  LOP3.LUT R196, R3.reuse, 0xa, R0.reuse, 0xfe, !PT ;  /* 0x0000000a03c47812 */ /* 0x140fe400078efe00 */
[C-C-:B------:R-:W-:Y:S02]  /*90c0*/  LOP3.LUT R197, R3.reuse, 0xc, R0.reuse, 0xfe, !PT ;  /* 0x0000000c03c57812 */ /* 0x140fe400078efe00 */
[C-C-:B------:R-:W-:Y:S02]  /*90d0*/  LOP3.LUT R193, R3.reuse, 0xe, R0.reuse, 0xfe, !PT ;  /* 0x0000000e03c17812 */ /* 0x140fe400078efe00 */
[----:B------:R-:W-:Y:S01]  /*90e0*/  LOP3.LUT R192, R3, 0x10, R0, 0xfe, !PT ;  /* 0x0000001003c07812 */ /* 0x000fe200078efe00 */
[C---:B-1----:R-:W-:Y:S02]  /*90f0*/  IMAD.SHL.U32 R2, R4.reuse, 0x80, RZ ;  /* 0x0000008004027824 */ /* 0x042fe400078e00ff */
[C---:B------:R-:W-:Y:S02]  /*9100*/  IMAD.SHL.U32 R207, R4.reuse, 0x10, RZ ;  /* 0x0000001004cf7824 */ /* 0x040fe400078e00ff */
[----:B------:R-:W-:Y:S01]  /*9110*/  IMAD.SHL.U32 R84, R4, 0x8, RZ ;  /* 0x0000000804547824 */ /* 0x000fe200078e00ff */
[----:B------:R-:W-:-:S02]  /*9120*/  LOP3.LUT R5, R2, 0x400, RZ, 0xc0, !PT ;  /* 0x0000040002057812 */ /* 0x000fc400078ec0ff */
[----:B------:R-:W-:Y:S02]  /*9130*/  LOP3.LUT R2, R207, 0x70, RZ, 0xc0, !PT ;  /* 0x00000070cf027812 */ /* 0x000fe400078ec0ff */
[----:B------:R-:W-:Y:S02]  /*9140*/  LOP3.LUT R84, R84, 0x380, RZ, 0xc0, !PT ;  /* 0x0000038054547812 */ /* 0x000fe400078ec0ff */
[----:B------:R-:W-:Y:S02]  /*9150*/  IADD3 R85, R5, UR8, R2 ;  /* 0x0000000805557c10 */ /* 0x000fe4000fffe002 */
[C-C-:B------:R-:W-:Y:S02]  /*9160*/  LOP3.LUT R189, R3.reuse, 0x12, R0.reuse, 0xfe, !PT ;  /* 0x0000001203bd7812 */ /* 0x140fe400078efe00 */
[C-C-:B------:R-:W-:Y:S02]  /*9170*/  LOP3.LUT R188, R3.reuse, 0x14, R0.reuse, 0xfe, !PT ;  /* 0x0000001403bc7812 */ /* 0x140fe400078efe00 */
[----:B------:R-:W-:-:S02]  /*9180*/  LOP3.LUT R184, R3, 0x16, R0, 0xfe, !PT ;  /* 0x0000001603b87812 */ /* 0x000fc400078efe00 */
[C-C-:B------:R-:W-:Y:S02]  /*9190*/  LOP3.LUT R185, R3.reuse, 0x18, R0.reuse, 0xfe, !PT ;  /* 0x0000001803b97812 */ /* 0x140fe400078efe00 */
[C-C-:B------:R-:W-:Y:S02]  /*91a0*/  LOP3.LUT R181, R3.reuse, 0x1a, R0.reuse, 0xfe, !PT ;  /* 0x0000001a03b57812 */ /* 0x140fe400078efe00 */
[C-C-:B------:R-:W-:Y:S02]  /*91b0*/  LOP3.LUT R4, R3.reuse, 0x1c, R0.reuse, 0xfe, !PT ;  /* 0x0000001c03047812 */ /* 0x140fe400078efe00 */
        /* <DEDUP_REMOVED lines=19> */
[C-C-:B0-----:R-:W-:Y:S02]  /*92f0*/  LOP3.LUT R22, R3.reuse, 0x44, R0.reuse, 0xfe, !PT ;  /* 0x0000004403167812 */ /* 0x141fe400078efe00 */
        /* <DEDUP_REMOVED lines=91> */
[----:B------:R-:W-:Y:S01]  /*98b0*/  LOP3.LUT R0, R3, 0xfc, R0, 0xfe, !PT ;  /* 0x000000fc03007812 */ /* 0x000fe200078efe00 */
[----:B------:R-:W-:Y:S01]  /*98c0*/  IMAD.IADD R3, R84, 0x1, R85 ;  /* 0x0000000154037824 */ /* 0x000fe200078e0255 */
[----:B------:R-:W-:Y:S01]  /*98d0*/  BAR.SYNC.DEFER_BLOCKING 0x0 ;  /* 0x0000000000007b1d */ /* 0x000fe20000010000 */
[----:B------:R-:W-:-:S05]  /*98e0*/  LOP3.LUT R207, R207, 0x7f0, RZ, 0xc0, !PT ;  /* 0x000007f0cfcf7812 */ /* 0x000fca00078ec0ff */
[----:B------:R-:W-:Y:S02]  /*98f0*/  STSM.16.M88.4 [R3], R68 ;  /* 0x0000004403007844 */ /* 0x000fe40000000200 */
[----:B------:R-:W-:Y:S06]  /*9900*/  BAR.SYNC.DEFER_BLOCKING 0x0 ;  /* 0x0000000000007b1d */ /* 0x000fec0000010000 */
[----:B------:R-:W0:Y:S02]  /*9910*/  LDS.128 R68, [R207+UR8] ;  /* 0x00000008cf447984 */ /* 0x000e240008000c00 */
[----:B------:R-:W-:Y:S06]  /*9920*/  BAR.SYNC.DEFER_BLOCKING 0x0 ;  /* 0x0000000000007b1d */ /* 0x000fec0000010000 */
[----:B------:R-:W-:Y:S02]  /*9930*/  STSM.16.M88.4 [R3], R60 ;  /* 0x0000003c03007844 */ /* 0x000fe40000000200 */
[----:B------:R-:W-:Y:S06]  /*9940*/  BAR.SYNC.DEFER_BLOCKING 0x0 ;  /* 0x0000000000007b1d */ /* 0x000fec0000010000 */
[----:B------:R-:W1:Y:S02]  /*9950*/  LDS.128 R60, [R207+UR8] ;  /* 0x00000008cf3c7984 */ /* 0x000e640008000c00 */
[----:B------:R-:W-:Y:S06]  /*9960*/  BAR.SYNC.DEFER_BLOCKING 0x0 ;  /* 0x0000000000007b1d */ /* 0x000fec0000010000 */
[----:B------:R-:W-:Y:S02]  /*9970*/  STSM.16.M88.4 [R3], R52 ;  /* 0x0000003403007844 */ /* 0x000fe40000000200 */
[----:B------:R-:W-:Y:S06]  /*9980*/  BAR.SYNC.DEFER_BLOCKING 0x0 ;  /* 0x0000000000007b1d */ /* 0x000fec0000010000 */
[----:B------:R-:W4:Y:S02]  /*9990*/  LDS.128 R52, [R207+UR8] ;  /* 0x00000008cf347984 */ /* 0x000f240008000c00 */
        /* <DEDUP_REMOVED lines=20> */
[----:B------:R-:W-:Y:S01]  /*9ae0*/  BAR.SYNC.DEFER_BLOCKING 0x0 ;  /* 0x0000000000007b1d */ /* 0x000fe20000010000 */
[----:B--2---:R-:W-:-:S05]  /*9af0*/  ISETP.GE.AND P0, PT, R208, UR4, PT ;  /* 0x00000004d0007c0c */ /* 0x004fca000bf06270 */
[----:B------:R-:W-:Y:S01]  /*9b00*/  ULDC UR4, c[0x0][0x22c] ;  /* 0x00008b0000047ab9 */ /* 0x000fe20000000800 */
[----:B------:R-:W-:Y:S01]  /*9b10*/  STSM.16.M88.4 [R3], R88 ;  /* 0x0000005803007844 */ /* 0x000fe20000000200 */
[----:B------:R-:W-:Y:S01]  /*9b20*/  BAR.SYNC.DEFER_BLOCKING 0x0 ;  /* 0x0000000000007b1d */ /* 0x000fe20000010000 */
[----:B------:R-:W-:-:S05]  /*9b30*/  ISETP.LT.AND P1, PT, R86, UR4, !P0 ;  /* 0x0000000456007c0c */ /* 0x000fca000c721270 */
[----:B------:R-:W-:Y:S01]  /*9b40*/  ULDC UR4, c[0x0][0x244] ;  /* 0x0000910000047ab9 */ /* 0x000fe20000000800 */
[----:B------:R-:W2:Y:S01]  /*9b50*/  LDS.128 R84, [R207+UR8] ;  /* 0x00000008cf547984 */ /* 0x000ea20008000c00 */
[----:B------:R-:W-:Y:S06]  /*9b60*/  BAR.SYNC.DEFER_BLOCKING 0x0 ;  /* 0x0000000000007b1d */ /* 0x000fec0000010000 */
[----:B------:R-:W-:Y:S02]  /*9b70*/  STSM.16.M88.4 [R3], R96 ;  /* 0x0000006003007844 */ /* 0x000fe40000000200 */
[----:B------:R-:W-:Y:S06]  /*9b80*/  BAR.SYNC.DEFER_BLOCKING 0x0 ;  /* 0x0000000000007b1d */ /* 0x000fec0000010000 */
[----:B------:R-:W2:Y:S02]  /*9b90*/  LDS.128 R88, [R207+UR8] ;  /* 0x00000008cf587984 */ /* 0x000ea40008000c00 */
[----:B------:R-:W-:Y:S06]  /*9ba0*/  BAR.SYNC.DEFER_BLOCKING 0x0 ;  /* 0x0000000000007b1d */ /* 0x000fec0000010000 */
[----:B------:R3:W-:Y:S02]  /*9bb0*/  STSM.16.M88.4 [R3], R104 ;  /* 0x0000006803007844 */ /* 0x0007e40000000200 */
[----:B------:R-:W-:Y:S06]  /*9bc0*/  BAR.SYNC.DEFER_BLOCKING 0x0 ;  /* 0x0000000000007b1d */ /* 0x000fec0000010000 */
[----:B------:R-:W2:Y:S02]  /*9bd0*/  LDS.128 R92, [R207+UR8] ;  /* 0x00000008cf5c7984 */ /* 0x000ea40008000c00 */
        /* <DEDUP_REMOVED lines=8> */
[----:B------:R-:W-:Y:S01]  /*9c60*/  BAR.SYNC.DEFER_BLOCKING 0x0 ;  /* 0x0000000000007b1d */ /* 0x000fe20000010000 */
[----:B---3--:R-:W-:Y:S01]  /*9c70*/  IMAD R104, R208, UR4, RZ ;  /* 0x00000004d0687c24 */ /* 0x008fe2000f8e02ff */
[----:B------:R-:W-:-:S04]  /*9c80*/  ISETP.LT.AND P3, PT, R111, UR5, !P0 ;  /* 0x000000056f007c0c */ /* 0x000fc8000c761270 */
[----:B------:R-:W-:Y:S01]  /*9c90*/  ULDC.64 UR4, c[0x0][0x220] ;  /* 0x0000880000047ab9 */ /* 0x000fe20000000a00 */
[----:B------:R-:W-:Y:S01]  /*9ca0*/  STSM.16.M88.4 [R3], R128 ;  /* 0x0000008003007844 */ /* 0x000fe20000000200 */
[----:B------:R-:W-:Y:S01]  /*9cb0*/  BAR.SYNC.DEFER_BLOCKING 0x0 ;  /* 0x0000000000007b1d */ /* 0x000fe20000010000 */
[----:B0-----:R-:W-:-:S04]  /*9cc0*/  LEA R123, P4, R104, UR4, 0x1 ;  /* 0x00000004687b7c11 */ /* 0x001fc8000f8808ff */
[----:B------:R-:W-:Y:S01]  /*9cd0*/  LEA.HI.X.SX32 R122, R104, UR5, 0x1, P4 ;  /* 0x00000005687a7c11 */ /* 0x000fe2000a0f0eff */
[CC--:B------:R-:W-:Y:S01]  /*9ce0*/  IMAD R108, R209.reuse, R202.reuse, RZ ;  /* 0x000000cad16c7224 */ /* 0x0c0fe200078e02ff */
[----:B------:R-:W-:Y:S01]  /*9cf0*/  ISETP.LT.AND P2, PT, R209, UR6, !P0 ;  /* 0x00000006d1007c0c */ /* 0x000fe2000c741270 */
[----:B------:R-:W-:Y:S01]  /*9d00*/  IMAD R121, R109, R202, RZ ;  /* 0x000000ca6d797224 */ /* 0x000fe200078e02ff */
[----:B------:R-:W-:Y:S01]  /*9d10*/  ULDC UR4, c[0x0][0x22c] ;  /* 0x00008b0000047ab9 */ /* 0x000fe20000000800 */
[----:B------:R-:W-:Y:S01]  /*9d20*/  ULDC UR5, c[0x0][0x22c] ;  /* 0x00008b0000057ab9 */ /* 0x000fe20000000800 */
[----:B------:R-:W0:Y:S01]  /*9d30*/  LDS.128 R104, [R207+UR8] ;  /* 0x00000008cf687984 */ /* 0x000e220008000c00 */
[----:B------:R-:W-:Y:S01]  /*9d40*/  BAR.SYNC.DEFER_BLOCKING 0x0 ;  /* 0x0000000000007b1d */ /* 0x000fe20000010000 */
[----:B------:R-:W-:-:S05]  /*9d50*/  LEA R112, P6, R108, R123, 0x1 ;  /* 0x0000007b6c707211 */ /* 0x000fca00078c08ff */
[----:B------:R-:W-:Y:S01]  /*9d60*/  STSM.16.M88.4 [R3], R136 ;  /* 0x0000008803007844 */ /* 0x000fe20000000200 */
[----:B------:R-:W-:Y:S01]  /*9d70*/  IMAD R209, R111, R202, RZ ;  /* 0x000000ca6fd17224 */ /* 0x000fe200078e02ff */
[----:B------:R-:W-:Y:S01]  /*9d80*/  BAR.SYNC.DEFER_BLOCKING 0x0 ;  /* 0x0000000000007b1d */ /* 0x000fe20000010000 */
[----:B------:R-:W-:Y:S02]  /*9d90*/  ISETP.LT.AND P4, PT, R109, UR7, !P0 ;  /* 0x000000076d007c0c */ /* 0x000fe4000c781270 */
[----:B------:R-:W-:-:S03]  /*9da0*/  LEA.HI.X.SX32 R113, R108, R122, 0x1, P6 ;  /* 0x0000007a6c717211 */ /* 0x000fc600030f0eff */
[----:B------:R-:W3:Y:S02]  /*9db0*/  LDS.128 R108, [R207+UR8] ;  /* 0x00000008cf6c7984 */ /* 0x000ee40008000c00 */
[----:B------:R-:W-:Y:S01]  /*9dc0*/  BAR.SYNC.DEFER_BLOCKING 0x0 ;  /* 0x0000000000007b1d */ /* 0x000fe20000010000 */
[-C--:B------:R-:W-:Y:S02]  /*9dd0*/  LEA R114, P5, R209, R123.reuse, 0x1 ;  /* 0x0000007bd1727211 */ /* 0x080fe400078a08ff */
[----:B------:R-:W-:-:S03]  /*9de0*/  LEA R120, P6, R121, R123, 0x1 ;  /* 0x0000007b79787211 */ /* 0x000fc600078c08ff */
[----:B------:R1:W-:Y:S01]  /*9df0*/  STSM.16.M88.4 [R3], R144 ;  /* 0x0000009003007844 */ /* 0x0003e20000000200 */
[-C--:B------:R-:W-:Y:S01]  /*9e00*/  LEA.HI.X.SX32 R115, R209, R122.reuse, 0x1, P5 ;  /* 0x0000007ad1737211 */ /* 0x080fe200028f0eff */
[----:B------:R-:W-:Y:S01]  /*9e10*/  BAR.SYNC.DEFER_BLOCKING 0x0 ;  /* 0x0000000000007b1d */ /* 0x000fe20000010000 */
[----:B------:R-:W-:Y:S02]  /*9e20*/  LEA.HI.X.SX32 R121, R121, R122, 0x1, P6 ;  /* 0x0000007a79797211 */ /* 0x000fe400030f0eff */
[C---:B------:R-:W-:Y:S01]  /*9e30*/  ISETP.LT.AND P6, PT, R201.reuse, UR4, !P0 ;  /* 0x00000004c9007c0c */ /* 0x040fe2000c7c1270 */
[-C--:B------:R-:W-:Y:S02]  /*9e40*/  IMAD R201, R201, R202.reuse, RZ ;  /* 0x000000cac9c97224 */ /* 0x080fe400078e02ff */
[----:B------:R-:W-:Y:S01]  /*9e50*/  ULDC UR4, c[0x0][0x22c] ;  /* 0x00008b0000047ab9 */ /* 0x000fe20000000800 */
[----:B-1----:R-:W-:Y:S01]  /*9e60*/  PRMT R3, R69, 0x7632, R3 ;  /* 0x0000763245037816 */ /* 0x002fe20000000003 */
[----:B------:R1:W-:Y:S04]  /*9e70*/  @P3 STG.E.U16 desc[UR10][R114.64], R68 ;  /* 0x0000004472003986 */ /* 0x0003e8000c10150a */
[----:B------:R4:W-:Y:S04]  /*9e80*/  @P2 STG.E.U16 desc[UR10][R112.64], R69 ;  /* 0x0000004570002986 */ /* 0x0009e8000c10150a */
[----:B------:R2:W-:Y:S01]  /*9e90*/  @P4 STG.E.U16 desc[UR10][R120.64], R70 ;  /* 0x0000004678004986 */ /* 0x0005e2000c10150a */
[C---:B------:R-:W-:Y:S01]  /*9ea0*/  ISETP.LT.AND P4, PT, R200.reuse, UR5, !P0 ;  /* 0x00000005c8007c0c */ /* 0x040fe2000c781270 */
[----:B------:R-:W-:Y:S01]  /*9eb0*/  IMAD R200, R200, R202, RZ ;  /* 0x000000cac8c87224 */ /* 0x000fe200078e02ff */
[----:B-1----:R-:W-:Y:S01]  /*9ec0*/  PRMT R115, R68, 0x7632, R115 ;  /* 0x0000763244737816 */ /* 0x002fe20000000073 */
[----:B------:R-:W-:Y:S01]  /*9ed0*/  ULDC UR5, c[0x0][0x22c] ;  /* 0x00008b0000057ab9 */ /* 0x000fe20000000800 */
[----:B------:R-:W-:-:S02]  /*9ee0*/  LEA R68, P2, R201, R123, 0x1 ;  /* 0x0000007bc9447211 */ /* 0x000fc400078408ff */
[-C--:B----4-:R-:W-:Y:S02]  /*9ef0*/  LEA R112, P5, R200, R123.reuse, 0x1 ;  /* 0x0000007bc8707211 */ /* 0x090fe400078a08ff */
[----:B------:R-:W-:Y:S02]  /*9f00*/  LEA.HI.X.SX32 R69, R201, R122, 0x1, P2 ;  /* 0x0000007ac9457211 */ /* 0x000fe400010f0eff */
[C---:B------:R-:W-:Y:S01]  /*9f10*/  ISETP.LT.AND P3, PT, R196.reuse, UR4, !P0 ;  /* 0x00000004c4007c0c */ /* 0x040fe2000c761270 */
[----:B------:R-:W-:Y:S01]  /*9f20*/  IMAD R196, R196, R202, RZ ;  /* 0x000000cac4c47224 */ /* 0x000fe200078e02ff */
[----:B------:R-:W-:Y:S01]  /*9f30*/  LEA.HI.X.SX32 R113, R200, R122, 0x1, P5 ;  /* 0x0000007ac8717211 */ /* 0x000fe200028f0eff */
[----:B------:R1:W-:Y:S01]  /*9f40*/  @P6 STG.E.U16 desc[UR10][R68.64], R71 ;  /* 0x0000004744006986 */ /* 0x0003e2000c10150a */
[C---:B------:R-:W-:Y:S01]  /*9f50*/  ISETP.LT.AND P2, PT, R197.reuse, UR5, !P0 ;  /* 0x00000005c5007c0c */ /* 0x040fe2000c741270 */
[-C--:B------:R-:W-:Y:S01]  /*9f60*/  IMAD R197, R197, R202.reuse, RZ ;  /* 0x000000cac5c57224 */ /* 0x080fe200078e02ff */
[----:B------:R-:W-:Y:S01]  /*9f70*/  ULDC UR4, c[0x0][0x22c] ;  /* 0x00008b0000047ab9 */ /* 0x000fe20000000800 */
[----:B------:R-:W-:Y:S01]  /*9f80*/  PRMT R114, R70, 0x7632, R114 ;  /* 0x0000763246727816 */ /* 0x000fe20000000072 */
[----:B------:R-:W-:Y:S01]  /*9f90*/  @P4 STG.E.U16 desc[UR10][R112.64], R115 ;  /* 0x0000007370004986 */ /* 0x000fe2000c10150a */
[C---:B------:R-:W-:Y:S01]  /*9fa0*/  ISETP.LT.AND P4, PT, R193.reuse, UR4, !P0 ;  /* 0x00000004c1007c0c */ /* 0x040fe2000c781270 */
[----:B------:R-:W-:Y:S01]  /*9fb0*/  IMAD R193, R193, R202, RZ ;  /* 0x000000cac1c17224 */ /* 0x000fe200078e02ff */
[-C--:B--2---:R-:W-:Y:S01]  /*9fc0*/  LEA R70, P6, R197, R123.reuse, 0x1 ;  /* 0x0000007bc5467211 */ /* 0x084fe200078c08ff */
[----:B------:R-:W-:Y:S01]  /*9fd0*/  ULDC UR5, c[0x0][0x22c] ;  /* 0x00008b0000057ab9 */ /* 0x000fe20000000800 */
[----:B------:R-:W-:Y:S01]  /*9fe0*/  PRMT R120, R71, 0x7632, R120 ;  /* 0x0000763247787816 */ /* 0x000fe20000000078 */
[----:B------:R-:W-:Y:S01]  /*9ff0*/  ULDC UR4, c[0x0][0x22c] ;  /* 0x00008b0000047ab9 */ /* 0x000fe20000000800 */
[----:B-1----:R-:W-:-:S04]  /*a000*/  LEA R68, P5, R196, R123, 0x1 ;  /* 0x0000007bc4447211 */ /* 0x002fc800078a08ff */
[-C--:B------:R-:W-:Y:S02]  /*a010*/  LEA.HI.X.SX32 R69, R196, R122.reuse, 0x1, P5 ;  /* 0x0000007ac4457211 */ /* 0x080fe400028f0eff */
[----:B------:R-:W-:-:S03]  /*a020*/  LEA.HI.X.SX32 R71, R197, R122, 0x1, P6 ;  /* 0x0000007ac5477211 */ /* 0x000fc600030f0eff */
[----:B------:R1:W-:Y:S01]  /*a030*/  @P3 STG.E.U16 desc[UR10][R68.64], R3 ;  /* 0x0000000344003986 */ /* 0x0003e2000c10150a */
[C---:B------:R-:W-:Y:S01]  /*a040*/  ISETP.LT.AND P3, PT, R192.reuse, UR5, !P0 ;  /* 0x00000005c0007c0c */ /* 0x040fe2000c761270 */
[-C--:B------:R-:W-:Y:S01]  /*a050*/  IMAD R192, R192, R202.reuse, RZ ;  /* 0x000000cac0c07224 */ /* 0x080fe200078e02ff */
[----:B------:R-:W-:Y:S01]  /*a060*/  ULDC UR5, c[0x0][0x22c] ;  /* 0x00008b0000057ab9 */ /* 0x000fe20000000800 */
[----:B------:R2:W-:Y:S01]  /*a070*/  @P2 STG.E.U16 desc[UR10][R70.64], R114 ;  /* 0x0000007246002986 */ /* 0x0005e2000c10150a */
[C---:B------:R-:W-:Y:S01]  /*a080*/  ISETP.LT.AND P2, PT, R189.reuse, UR4, !P0 ;  /* 0x00000004bd007c0c */ /* 0x040fe2000c741270 */
[----:B------:R-:W-:Y:S01]  /*a090*/  IMAD R189, R189, R202, RZ ;  /* 0x000000cabdbd7224 */ /* 0x000fe200078e02ff */
[----:B------:R-:W-:Y:S01]  /*a0a0*/  ULDC UR4, c[0x0][0x22c] ;  /* 0x00008b0000047ab9 */ /* 0x000fe20000000800 */
[----:B-1----:R-:W-:-:S04]  /*a0b0*/  LEA R68, P5, R193, R123, 0x1 ;  /* 0x0000007bc1447211 */ /* 0x002fc800078a08ff */
[----:B------:R-:W-:Y:S02]  /*a0c0*/  LEA.HI.X.SX32 R69, R193, R122, 0x1, P5 ;  /* 0x0000007ac1457211 */ /* 0x000fe400028f0eff */
[----:B--2---:R-:W-:-:S03]  /*a0d0*/  LEA R70, P6, R192, R123, 0x1 ;  /* 0x0000007bc0467211 */ /* 0x004fc600078c08ff */
[----:B------:R1:W-:Y:S01]  /*a0e0*/  @P4 STG.E.U16 desc[UR10][R68.64], R120 ;  /* 0x0000007844004986 */ /* 0x0003e2000c10150a */
[----:B------:R-:W-:Y:S02]  /*a0f0*/  LEA.HI.X.SX32 R71, R192, R122, 0x1, P6 ;  /* 0x0000007ac0477211 */ /* 0x000fe400030f0eff */
[C---:B------:R-:W-:Y:S01]  /*a100*/  ISETP.LT.AND P4, PT, R188.reuse, UR5, !P0 ;  /* 0x00000005bc007c0c */ /* 0x040fe2000c781270 */
[----:B------:R-:W-:Y:S01]  /*a110*/  IMAD R188, R188, R202, RZ ;  /* 0x000000cabcbc7224 */ /* 0x000fe200078e02ff */
[----:B------:R-:W-:Y:S01]  /*a120*/  ULDC UR5, c[0x0][0x22c] ;  /* 0x00008b0000057ab9 */ /* 0x000fe20000000800 */
[----:B------:R2:W-:Y:S01]  /*a130*/  @P3 STG.E.U16 desc[UR10][R70.64], R60 ;  /* 0x0000003c46003986 */ /* 0x0005e2000c10150a */
[----:B-1----:R-:W-:-:S04]  /*a140*/  LEA R68, P5, R189, R123, 0x1 ;  /* 0x0000007bbd447211 */ /* 0x002fc800078a08ff */
[----:B------:R-:W-:Y:S02]  /*a150*/  LEA.HI.X.SX32 R69, R189, R122, 0x1, P5 ;  /* 0x0000007abd457211 */ /* 0x000fe400028f0eff */
[-C--:B--2---:R-:W-:Y:S02]  /*a160*/  LEA R70, P6, R188, R123.reuse, 0x1 ;  /* 0x0000007bbc467211 */ /* 0x084fe400078c08ff */
[C---:B------:R-:W-:Y:S01]  /*a170*/  ISETP.LT.AND P3, PT, R184.reuse, UR4, !P0 ;  /* 0x00000004b8007c0c */ /* 0x040fe2000c761270 */
[----:B------:R-:W-:Y:S01]  /*a180*/  IMAD R184, R184, R202, RZ ;  /* 0x000000cab8b87224 */ /* 0x000fe200078e02ff */
[----:B------:R1:W-:Y:S01]  /*a190*/  @P2 STG.E.U16 desc[UR10][R68.64], R61 ;  /* 0x0000003d44002986 */ /* 0x0003e2000c10150a */
[----:B------:R-:W-:Y:S01]  /*a1a0*/  LEA.HI.X.SX32 R71, R188, R122, 0x1, P6 ;  /* 0x0000007abc477211 */ /* 0x000fe200030f0eff */
[----:B------:R-:W-:Y:S01]  /*a1b0*/  ULDC UR4, c[0x0][0x22c] ;  /* 0x00008b0000047ab9 */ /* 0x000fe20000000800 */
[C---:B------:R-:W-:Y:S01]  /*a1c0*/  ISETP.LT.AND P2, PT, R185.reuse, UR5, !P0 ;  /* 0x00000005b9007c0c */ /* 0x040fe2000c741270 */
[----:B------:R-:W-:Y:S01]  /*a1d0*/  IMAD R185, R185, R202, RZ ;  /* 0x000000cab9b97224 */ /* 0x000fe200078e02ff */
[----:B------:R-:W-:Y:S01]  /*a1e0*/  PRMT R3, R60, 0x7632, R3 ;  /* 0x000076323c037816 */ /* 0x000fe20000000003 */
[----:B------:R2:W-:Y:S01]  /*a1f0*/  @P4 STG.E.U16 desc[UR10][R70.64], R62 ;  /* 0x0000003e46004986 */ /* 0x0005e2000c10150a */
[----:B------:R-:W-:Y:S01]  /*a200*/  ULDC UR5, c[0x0][0x22c] ;  /* 0x00008b0000057ab9 */ /* 0x000fe20000000800 */
[----:B-1----:R-:W-:-:S04]  /*a210*/  LEA R68, P5, R184, R123, 0x1 ;  /* 0x0000007bb8447211 */ /* 0x002fc800078a08ff */
[-C--:B------:R-:W-:Y:S02]  /*a220*/  LEA.HI.X.SX32 R69, R184, R122.reuse, 0x1, P5 ;  /* 0x0000007ab8457211 */ /* 0x080fe400028f0eff */
[C---:B--2---:R-:W-:Y:S02]  /*a230*/  LEA R70, P4, R185.reuse, R123, 0x1 ;  /* 0x0000007bb9467211 */ /* 0x044fe400078808ff */
[----:B------:R-:W-:Y:S01]  /*a240*/  ISETP.LT.AND P5, PT, R180, UR4, !P0 ;  /* 0x00000004b4007c0c */ /* 0x000fe2000c7a1270 */
[----:B------:R-:W-:Y:S01]  /*a250*/  ULDC UR4, c[0x0][0x22c] ;  /* 0x00008b0000047ab9 */ /* 0x000fe20000000800 */
[----:B------:R-:W-:Y:S02]  /*a260*/  LEA.HI.X.SX32 R71, R185, R122, 0x1, P4 ;  /* 0x0000007ab9477211 */ /* 0x000fe400020f0eff */
[C---:B------:R-:W-:Y:S01]  /*a270*/  ISETP.LT.AND P4, PT, R181.reuse, UR4, !P0 ;  /* 0x00000004b5007c0c */ /* 0x040fe2000c781270 */
[----:B------:R-:W-:Y:S01]  /*a280*/  IMAD R181, R181, R202, RZ ;  /* 0x000000cab5b57224 */ /* 0x000fe200078e02ff */
[----:B------:R1:W-:Y:S01]  /*a290*/  @P3 STG.E.U16 desc[UR10][R68.64], R63 ;  /* 0x0000003f44003986 */ /* 0x0003e2000c10150a */
[----:B------:R-:W-:-:S03]  /*a2a0*/  ULDC UR4, c[0x0][0x22c] ;  /* 0x00008b0000047ab9 */ /* 0x000fc60000000800 */
[----:B------:R2:W-:Y:S01]  /*a2b0*/  @P2 STG.E.U16 desc[UR10][R70.64], R3 ;  /* 0x0000000346002986 */ /* 0x0005e2000c10150a */
[-C--:B------:R-:W-:Y:S02]  /*a2c0*/  LEA R60, P3, R181, R123.reuse, 0x1 ;  /* 0x0000007bb53c7211 */ /* 0x080fe400078608ff */
[C---:B------:R-:W-:Y:S01]  /*a2d0*/  ISETP.LT.AND P2, PT, R4.reuse, UR4, !P0 ;  /* 0x0000000404007c0c */ /* 0x040fe2000c741270 */
[----:B------:R-:W-:Y:S01]  /*a2e0*/  IMAD R4, R4, R202, RZ ;  /* 0x000000ca04047224 */ /* 0x000fe200078e02ff */
[----:B------:R-:W-:Y:S01]  /*a2f0*/  PRMT R62, R61, 0x7632, R62 ;  /* 0x000076323d3e7816 */ /* 0x000fe2000000003e */
[----:B------:R-:W-:Y:S01]  /*a300*/  ULDC UR4, c[0x0][0x22c] ;  /* 0x00008b0000047ab9 */ /* 0x000fe20000000800 */
[----:B------:R-:W-:Y:S01]  /*a310*/  LEA.HI.X.SX32 R61, R181, R122, 0x1, P3 ;  /* 0x0000007ab53d7211 */ /* 0x000fe200018f0eff */
[C---:B-1----:R-:W-:Y:S01]  /*a320*/  IMAD R68, R2.reuse, R202, RZ ;  /* 0x000000ca02447224 */ /* 0x042fe200078e02ff */
[----:B------:R-:W-:Y:S01]  /*a330*/  ISETP.LT.AND P3, PT, R2, UR5, !P0 ;  /* 0x0000000502007c0c */ /* 0x000fe2000c761270 */
[----:B------:R-:W-:Y:S01]  /*a340*/  IMAD R209, R202, 0x20, R209 ;  /* 0x00000020cad17824 */ /* 0x000fe200078e02d1 */
[----:B------:R-:W-:-:S02]  /*a350*/  LEA R2, P6, R4, R123, 0x1 ;  /* 0x0000007b04027211 */ /* 0x000fc400078c08ff */
[----:B------:R-:W-:Y:S01]  /*a360*/  PRMT R63, R62, 0x7632, R63 ;  /* 0x000076323e3f7816 */ /* 0x000fe2000000003f */
[----:B------:R1:W-:Y:S01]  /*a370*/  @P4 STG.E.U16 desc[UR10][R60.64], R62 ;  /* 0x0000003e3c004986 */ /* 0x0003e2000c10150a */
[-C--:B--2---:R-:W-:Y:S01]  /*a380*/  LEA.HI.X.SX32 R3, R4, R122.reuse, 0x1, P6 ;  /* 0x0000007a04037211 */ /* 0x084fe200030f0eff */
[----:B------:R-:W-:Y:S01]  /*a390*/  ULDC UR5, c[0x0][0x22c] ;  /* 0x00008b0000057ab9 */ /* 0x000fe20000000800 */
[C---:B------:R-:W-:Y:S02]  /*a3a0*/  LEA R4, P6, R68.reuse, R123, 0x1 ;  /* 0x0000007b44047211 */ /* 0x040fe400078c08ff */
[----:B------:R-:W-:Y:S01]  /*a3b0*/  ISETP.LT.AND P4, PT, R5, UR4, !P0 ;  /* 0x0000000405007c0c */ /* 0x000fe2000c781270 */
[----:B------:R-:W-:Y:S01]  /*a3c0*/  ULDC UR4, c[0x0][0x22c] ;  /* 0x00008b0000047ab9 */ /* 0x000fe20000000800 */
[----:B------:R-:W-:Y:S01]  /*a3d0*/  PRMT R69, R63, 0x7632, R69 ;  /* 0x000076323f457816 */ /* 0x000fe20000000045 */
[----:B------:R2:W-:Y:S01]  /*a3e0*/  @P2 STG.E.U16 desc[UR10][R2.64], R63 ;  /* 0x0000003f02002986 */ /* 0x0005e2000c10150a */
[----:B------:R-:W-:-:S02]  /*a3f0*/  LEA.HI.X.SX32 R5, R68, R122, 0x1, P6 ;  /* 0x0000007a44057211 */ /* 0x000fc400030f0eff */
[----:B------:R-:W-:Y:S01]  /*a400*/  ISETP.LT.AND P2, PT, R6, UR4, !P0 ;  /* 0x0000000406007c0c */ /* 0x000fe2000c741270 */
[C---:B-1----:R-:W-:Y:S01]  /*a410*/  IMAD R61, R202.reuse, 0x2, R209 ;  /* 0x00000002ca3d7824 */ /* 0x042fe200078e02d1 */
[----:B------:R-:W-:Y:S01]  /*a420*/  ULDC UR4, c[0x0][0x22c] ;  /* 0x00008b0000047ab9 */ /* 0x000fe20000000800 */
[----:B------:R1:W-:Y:S01]  /*a430*/  @P3 STG.E.U16 desc[UR10][R4.64], R69 ;  /* 0x0000004504003986 */ /* 0x0003e2000c10150a */
[----:B------:R-:W-:Y:S02]  /*a440*/  ISETP.LT.AND P3, PT, R7, UR4, !P0 ;  /* 0x0000000407007c0c */ /* 0x000fe4000c761270 */
[C---:B--2---:R-:W-:Y:S01]  /*a450*/  LEA R2, P6, R209.reuse, R123, 0x1 ;  /* 0x0000007bd1027211 */ /* 0x044fe200078c08ff */
[----:B------:R-:W-:Y:S01]  /*a460*/  IMAD R7, R202, 0x2, R61 ;  /* 0x00000002ca077824 */ /* 0x000fe200078e023d */
[----:B------:R-:W-:Y:S02]  /*a470*/  ULDC UR4, c[0x0][0x22c] ;  /* 0x00008b0000047ab9 */ /* 0x000fe40000000800 */
[----:B------:R-:W-:-:S02]  /*a480*/  LEA.HI.X.SX32 R3, R209, R122, 0x1, P6 ;  /* 0x0000007ad1037211 */ /* 0x000fc400030f0eff */
[----:B-1----:R-:W-:-:S03]  /*a490*/  LEA R4, P6, R61, R123, 0x1 ;  /* 0x0000007b3d047211 */ /* 0x002fc600078c08ff */
[----:B------:R1:W-:Y:S01]  /*a4a0*/  @P5 STG.E.U16 desc[UR10][R2.64], R52 ;  /* 0x0000003402005986 */ /* 0x0003e2000c10150a */
[----:B------:R-:W-:Y:S01]  /*a4b0*/  LEA.HI.X.SX32 R5, R61, R122, 0x1, P6 ;  /* 0x0000007a3d057211 */ /* 0x000fe200030f0eff */
[----:B------:R-:W-:Y:S01]  /*a4c0*/  IMAD R61, R202, 0x2, R7 ;  /* 0x00000002ca3d7824 */ /* 0x000fe200078e0207 */
[----:B------:R-:W-:Y:S01]  /*a4d0*/  ISETP.LT.AND P5, PT, R8, UR4, !P0 ;  /* 0x0000000408007c0c */ /* 0x000fe2000c7a1270 */
[----:B------:R-:W-:Y:S02]  /*a4e0*/  ULDC UR4, c[0x0][0x22c] ;  /* 0x00008b0000047ab9 */ /* 0x000fe40000000800 */
[----:B------:R2:W-:Y:S01]  /*a4f0*/  @P4 STG.E.U16 desc[UR10][R4.64], R53 ;  /* 0x0000003504004986 */ /* 0x0005e2000c10150a */
[----:B-1----:R-:W-:-:S04]  /*a500*/  LEA R2, P6, R7, R123, 0x1 ;  /* 0x0000007b07027211 */ /* 0x002fc800078c08ff */
[-C--:B------:R-:W-:Y:S01]  /*a510*/  LEA.HI.X.SX32 R3, R7, R122.reuse, 0x1, P6 ;  /* 0x0000007a07037211 */ /* 0x080fe200030f0eff */
[C---:B------:R-:W-:Y:S01]  /*a520*/  IMAD R7, R202.reuse, 0x2, R61 ;  /* 0x00000002ca077824 */ /* 0x040fe200078e023d */
[-C--:B--2---:R-:W-:Y:S02]  /*a530*/  LEA R4, P6, R61, R123.reuse, 0x1 ;  /* 0x0000007b3d047211 */ /* 0x084fe400078c08ff */
[----:B------:R-:W-:Y:S01]  /*a540*/  ISETP.LT.AND P4, PT, R9, UR4, !P0 ;  /* 0x0000000409007c0c */ /* 0x000fe2000c781270 */
[----:B------:R1:W-:Y:S01]  /*a550*/  @P2 STG.E.U16 desc[UR10][R2.64], R54 ;  /* 0x0000003602002986 */ /* 0x0003e2000c10150a */
[----:B------:R-:W-:Y:S01]  /*a560*/  LEA.HI.X.SX32 R5, R61, R122, 0x1, P6 ;  /* 0x0000007a3d057211 */ /* 0x000fe200030f0eff */
[----:B------:R-:W-:Y:S01]  /*a570*/  IMAD R9, R202, 0x2, R7 ;  /* 0x00000002ca097824 */ /* 0x000fe200078e0207 */
[----:B------:R-:W-:Y:S01]  /*a580*/  ULDC UR4, c[0x0][0x22c] ;  /* 0x00008b0000047ab9 */ /* 0x000fe20000000800 */
[----:B------:R-:W-:Y:S02]  /*a590*/  PRMT R52, R52, 0x7632, R52 ;  /* 0x0000763234347816 */ /* 0x000fe40000000034 */
[----:B------:R2:W-:Y:S01]  /*a5a0*/  @P3 STG.E.U16 desc[UR10][R4.64], R55 ;  /* 0x0000003704003986 */ /* 0x0005e2000c10150a */
[----:B-1----:R-:W-:-:S02]  /*a5b0*/  LEA R2, P6, R7, R123, 0x1 ;  /* 0x0000007b07027211 */ /* 0x002fc400078c08ff */
[----:B------:R-:W-:Y:S01]  /*a5c0*/  ISETP.LT.AND P2, PT, R10, UR4, !P0 ;  /* 0x000000040a007c0c */ /* 0x000fe2000c741270 */
[----:B------:R-:W-:Y:S01]  /*a5d0*/  ULDC UR4, c[0x0][0x22c] ;  /* 0x00008b0000047ab9 */ /* 0x000fe20000000800 */
[-C--:B------:R-:W-:Y:S01]  /*a5e0*/  LEA.HI.X.SX32 R3, R7, R122.reuse, 0x1, P6 ;  /* 0x0000007a07037211 */ /* 0x080fe200030f0eff */
[----:B------:R-:W-:Y:S01]  /*a5f0*/  IMAD R7, R202, 0x2, R9 ;  /* 0x00000002ca077824 */ /* 0x000fe200078e0209 */
[C---:B--2---:R-:W-:Y:S01]  /*a600*/  LEA R4, P6, R9.reuse, R123, 0x1 ;  /* 0x0000007b09047211 */ /* 0x044fe200078c08ff */
[----:B------:R-:W1:Y:S02]  /*a610*/  LDC R10, c[0x0][0x248] ;  /* 0x00009200ff0a7b82 */ /* 0x000e640000000800 */
[----:B------:R2:W-:Y:S01]  /*a620*/  @P5 STG.E.U16 desc[UR10][R2.64], R52 ;  /* 0x0000003402005986 */ /* 0x0005e2000c10150a */
[----:B------:R-:W-:Y:S02]  /*a630*/  LEA.HI.X.SX32 R5, R9, R122, 0x1, P6 ;  /* 0x0000007a09057211 */ /* 0x000fe400030f0eff */
[----:B------:R-:W-:-:S02]  /*a640*/  PRMT R53, R53, 0x7632, R53 ;  /* 0x0000763235357816 */ /* 0x000fc40000000035 */
[----:B------:R-:W-:Y:S02]  /*a650*/  PRMT R54, R54, 0x7632, R54 ;  /* 0x0000763236367816 */ /* 0x000fe40000000036 */
[----:B--2---:R-:W-:Y:S02]  /*a660*/  LEA R2, P6, R7, R123, 0x1 ;  /* 0x0000007b07027211 */ /* 0x004fe400078c08ff */
[----:B------:R-:W-:Y:S01]  /*a670*/  ISETP.LT.AND P3, PT, R11, UR4, !P0 ;  /* 0x000000040b007c0c */ /* 0x000fe2000c761270 */
[----:B------:R-:W-:Y:S01]  /*a680*/  @P4 STG.E.U16 desc[UR10][R4.64], R53 ;  /* 0x0000003504004986 */ /* 0x000fe2000c10150a */
[----:B------:R-:W-:Y:S01]  /*a690*/  LEA.HI.X.SX32 R3, R7, R122, 0x1, P6 ;  /* 0x0000007a07037211 */ /* 0x000fe200030f0eff */
[----:B------:R-:W-:Y:S01]  /*a6a0*/  IMAD R7, R202, 0x2, R7 ;  /* 0x00000002ca077824 */ /* 0x000fe200078e0207 */
[----:B------:R-:W-:-:S03]  /*a6b0*/  ULDC UR4, c[0x0][0x22c] ;  /* 0x00008b0000047ab9 */ /* 0x000fc60000000800 */
[----:B------:R2:W-:Y:S01]  /*a6c0*/  @P2 STG.E.U16 desc[UR10][R2.64], R54 ;  /* 0x0000003602002986 */ /* 0x0005e2000c10150a */
[----:B------:R-:W-:Y:S01]  /*a6d0*/  IMAD R9, R202, 0x2, R7 ;  /* 0x00000002ca097824 */ /* 0x000fe200078e0207 */
[----:B------:R-:W-:Y:S01]  /*a6e0*/  ISETP.LT.AND P5, PT, R12, UR4, !P0 ;  /* 0x000000040c007c0c */ /* 0x000fe2000c7a1270 */
[----:B------:R-:W-:Y:S01]  /*a6f0*/  ULDC UR4, c[0x0][0x22c] ;  /* 0x00008b0000047ab9 */ /* 0x000fe20000000800 */
[----:B------:R-:W-:Y:S01]  /*a700*/  PRMT R55, R55, 0x7632, R55 ;  /* 0x0000763237377816 */ /* 0x000fe20000000037 */
[----:B------:R-:W4:Y:S01]  /*a710*/  LDC R12, c[0x0][0x248] ;  /* 0x00009200ff0c7b82 */ /* 0x000f220000000800 */
[----:B------:R-:W-:Y:S01]  /*a720*/  ISETP.LT.AND P4, PT, R13, UR4, !P0 ;  /* 0x000000040d007c0c */ /* 0x000fe2000c781270 */
[----:B------:R-:W-:Y:S01]  /*a730*/  ULDC UR4, c[0x0][0x22c] ;  /* 0x00008b0000047ab9 */ /* 0x000fe20000000800 */
[----:B--2---:R-:W-:-:S04]  /*a740*/  LEA R2, P6, R7, R123, 0x1 ;  /* 0x0000007b07027211 */ /* 0x004fc800078c08ff */
[----:B------:R-:W-:Y:S01]  /*a750*/  LEA.HI.X.SX32 R3, R7, R122, 0x1, P6 ;  /* 0x0000007a07037211 */ /* 0x000fe200030f0eff */
[----:B------:R-:W-:Y:S01]  /*a760*/  IMAD R7, R202, 0x2, R9 ;  /* 0x00000002ca077824 */ /* 0x000fe200078e0209 */
[----:B------:R-:W-:-:S03]  /*a770*/  LEA R4, P6, R9, R123, 0x1 ;  /* 0x0000007b09047211 */ /* 0x000fc600078c08ff */
[----:B------:R2:W-:Y:S01]  /*a780*/  @P3 STG.E.U16 desc[UR10][R2.64], R55 ;  /* 0x0000003702003986 */ /* 0x0005e2000c10150a */
[----:B------:R-:W-:Y:S01]  /*a790*/  LEA.HI.X.SX32 R5, R9, R122, 0x1, P6 ;  /* 0x0000007a09057211 */ /* 0x000fe200030f0eff */
[----:B------:R-:W-:Y:S01]  /*a7a0*/  IMAD R9, R202, 0x2, R7 ;  /* 0x00000002ca097824 */ /* 0x000fe200078e0207 */
[----:B------:R-:W-:Y:S01]  /*a7b0*/  ISETP.LT.AND P2, PT, R14, UR4, !P0 ;  /* 0x000000040e007c0c */ /* 0x000fe2000c741270 */
[----:B------:R-:W-:Y:S01]  /*a7c0*/  ULDC UR4, c[0x0][0x22c] ;  /* 0x00008b0000047ab9 */ /* 0x000fe20000000800 */
[----:B------:R-:W0:Y:S01]  /*a7d0*/  LDC R14, c[0x0][0x248] ;  /* 0x00009200ff0e7b82 */ /* 0x000e220000000800 */
[----:B------:R3:W-:Y:S01]  /*a7e0*/  @P5 STG.E.U16 desc[UR10][R4.64], R48 ;  /* 0x0000003004005986 */ /* 0x0007e2000c10150a */
[----:B--2---:R-:W-:-:S04]  /*a7f0*/  LEA R2, P6, R7, R123, 0x1 ;  /* 0x0000007b07027211 */ /* 0x004fc800078c08ff */
[----:B------:R-:W-:Y:S01]  /*a800*/  LEA.HI.X.SX32 R3, R7, R122, 0x1, P6 ;  /* 0x0000007a07037211 */ /* 0x000fe200030f0eff */
[----:B------:R-:W-:Y:S01]  /*a810*/  IMAD R7, R202, 0x2, R9 ;  /* 0x00000002ca077824 */ /* 0x000fe200078e0209 */
[----:B---3--:R-:W-:-:S03]  /*a820*/  LEA R4, P6, R9, R123, 0x1 ;  /* 0x0000007b09047211 */ /* 0x008fc600078c08ff */
[----:B------:R2:W-:Y:S01]  /*a830*/  @P4 STG.E.U16 desc[UR10][R2.64], R49 ;  /* 0x0000003102004986 */ /* 0x0005e2000c10150a */
[-C--:B------:R-:W-:Y:S01]  /*a840*/  LEA.HI.X.SX32 R5, R9, R122.reuse, 0x1, P6 ;  /* 0x0000007a09057211 */ /* 0x080fe200030f0eff */
[----:B------:R-:W-:Y:S01]  /*a850*/  IMAD R9, R202, 0x2, R7 ;  /* 0x00000002ca097824 */ /* 0x000fe200078e0207 */
[----:B------:R-:W-:Y:S01]  /*a860*/  ISETP.LT.AND P3, PT, R15, UR4, !P0 ;  /* 0x000000040f007c0c */ /* 0x000fe2000c761270 */
[----:B------:R-:W-:Y:S01]  /*a870*/  ULDC UR4, c[0x0][0x22c] ;  /* 0x00008b0000047ab9 */ /* 0x000fe20000000800 */
[----:B------:R-:W-:Y:S01]  /*a880*/  PRMT R48, R48, 0x7632, R48 ;  /* 0x0000763230307816 */ /* 0x000fe20000000030 */
[----:B------:R3:W-:Y:S01]  /*a890*/  @P2 STG.E.U16 desc[UR10][R4.64], R50 ;  /* 0x0000003204002986 */ /* 0x0007e2000c10150a */
[----:B------:R-:W-:Y:S01]  /*a8a0*/  IMAD R11, R202, 0x2, R9 ;  /* 0x00000002ca0b7824 */ /* 0x000fe200078e0209 */
[C---:B--2---:R-:W-:Y:S01]  /*a8b0*/  LEA R2, P6, R7.reuse, R123, 0x1 ;  /* 0x0000007b07027211 */ /* 0x044fe200078c08ff */
[----:B------:R-:W2:Y:S03]  /*a8c0*/  LDC R15, c[0x0][0x248] ;  /* 0x00009200ff0f7b82 */ /* 0x000ea60000000800 */
[----:B------:R-:W-:-:S02]  /*a8d0*/  LEA.HI.X.SX32 R3, R7, R122, 0x1, P6 ;  /* 0x0000007a07037211 */ /* 0x000fc400030f0eff */
[CC--:B---3--:R-:W-:Y:S02]  /*a8e0*/  LEA R4, P6, R9.reuse, R123.reuse, 0x1 ;  /* 0x0000007b09047211 */ /* 0x0c8fe400078c08ff */
[----:B------:R-:W-:Y:S01]  /*a8f0*/  ISETP.LT.AND P5, PT, R16, UR4, !P0 ;  /* 0x0000000410007c0c */ /* 0x000fe2000c7a1270 */
[----:B------:R-:W-:Y:S01]  /*a900*/  ULDC UR4, c[0x0][0x22c] ;  /* 0x00008b0000047ab9 */ /* 0x000fe20000000800 */
[-C--:B------:R-:W-:Y:S01]  /*a910*/  LEA.HI.X.SX32 R5, R9, R122.reuse, 0x1, P6 ;  /* 0x0000007a09057211 */ /* 0x080fe200030f0eff */
[----:B------:R3:W-:Y:S01]  /*a920*/  @P3 STG.E.U16 desc[UR10][R2.64], R51 ;  /* 0x0000003302003986 */ /* 0x0007e2000c10150a */
[----:B------:R-:W-:Y:S01]  /*a930*/  ISETP.LT.AND P4, PT, R17, UR4, !P0 ;  /* 0x0000000411007c0c */ /* 0x000fe2000c781270 */
[----:B------:R-:W-:Y:S01]  /*a940*/  ULDC UR4, c[0x0][0x22c] ;  /* 0x00008b0000047ab9 */ /* 0x000fe20000000800 */
[C---:B------:R-:W-:Y:S01]  /*a950*/  LEA R6, P6, R11.reuse, R123, 0x1 ;  /* 0x0000007b0b067211 */ /* 0x040fe200078c08ff */
[----:B------:R-:W4:Y:S03]  /*a960*/  LDC R17, c[0x0][0x248] ;  /* 0x00009200ff117b82 */ /* 0x000f260000000800 */
[----:B------:R-:W-:Y:S01]  /*a970*/  LEA.HI.X.SX32 R7, R11, R122, 0x1, P6 ;  /* 0x0000007a0b077211 */ /* 0x000fe200030f0eff */
[----:B------:R-:W-:Y:S01]  /*a980*/  IMAD R11, R202, 0x2, R11 ;  /* 0x00000002ca0b7824 */ /* 0x000fe200078e020b */
[----:B---3--:R-:W-:-:S03]  /*a990*/  PRMT R3, R49, 0x7632, R3 ;  /* 0x0000763231037816 */ /* 0x008fc60000000003 */
[----:B------:R-:W-:Y:S01]  /*a9a0*/  IMAD R9, R202, 0x2, R11 ;  /* 0x00000002ca097824 */ /* 0x000fe200078e020b */
[-C--:B------:R-:W-:Y:S01]  /*a9b0*/  LEA R2, P6, R11, R123.reuse, 0x1 ;  /* 0x0000007b0b027211 */ /* 0x080fe200078c08ff */
[----:B------:R-:W-:Y:S01]  /*a9c0*/  @P5 STG.E.U16 desc[UR10][R4.64], R48 ;  /* 0x0000003004005986 */ /* 0x000fe2000c10150a */
[----:B------:R-:W-:Y:S01]  /*a9d0*/  ISETP.LT.AND P2, PT, R18, UR4, !P0 ;  /* 0x0000000412007c0c */ /* 0x000fe2000c741270 */
[----:B------:R-:W-:Y:S01]  /*a9e0*/  ULDC UR4, c[0x0][0x22c] ;  /* 0x00008b0000047ab9 */ /* 0x000fe20000000800 */
[----:B------:R-:W-:Y:S01]  /*a9f0*/  PRMT R50, R50, 0x7632, R50 ;  /* 0x0000763232327816 */ /* 0x000fe20000000032 */
[----:B------:R3:W-:Y:S01]  /*aa00*/  @P4 STG.E.U16 desc[UR10][R6.64], R3 ;  /* 0x0000000306004986 */ /* 0x0007e2000c10150a */
[----:B------:R-:W-:Y:S01]  /*aa10*/  ISETP.LT.AND P3, PT, R19, UR4, !P0 ;  /* 0x0000000413007c0c */ /* 0x000fe2000c761270 */
[----:B------:R-:W-:Y:S01]  /*aa20*/  ULDC UR4, c[0x0][0x22c] ;  /* 0x00008b0000047ab9 */ /* 0x000fe20000000800 */
[----:B------:R-:W-:Y:S01]  /*aa30*/  PRMT R51, R51, 0x7632, R51 ;  /* 0x0000763233337816 */ /* 0x000fe20000000033 */
[----:B------:R-:W0:Y:S01]  /*aa40*/  LDC R16, c[0x0][0x248] ;  /* 0x00009200ff107b82 */ /* 0x000e220000000800 */
[----:B---3--:R-:W-:Y:S01]  /*aa50*/  LEA.HI.X.SX32 R3, R11, R122, 0x1, P6 ;  /* 0x0000007a0b037211 */ /* 0x008fe200030f0eff */
[----:B------:R-:W-:Y:S01]  /*aa60*/  IMAD R11, R202, 0x2, R9 ;  /* 0x00000002ca0b7824 */ /* 0x000fe200078e0209 */
[----:B------:R-:W-:-:S05]  /*aa70*/  LEA R4, P6, R9, R123, 0x1 ;  /* 0x0000007b09047211 */ /* 0x000fca00078c08ff */
[----:B------:R-:W3:Y:S01]  /*aa80*/  LDC R18, c[0x0][0x248] ;  /* 0x00009200ff127b82 */ /* 0x000ee20000000800 */
[-C--:B------:R-:W-:Y:S01]  /*aa90*/  LEA.HI.X.SX32 R5, R9, R122.reuse, 0x1, P6 ;  /* 0x0000007a09057211 */ /* 0x080fe200030f0eff */
[----:B------:R-:W-:Y:S01]  /*aaa0*/  IMAD R9, R202, 0x2, R11 ;  /* 0x00000002ca097824 */ /* 0x000fe200078e020b */
[CC--:B------:R-:W-:Y:S02]  /*aab0*/  LEA R6, P6, R11.reuse, R123.reuse, 0x1 ;  /* 0x0000007b0b067211 */ /* 0x0c0fe400078c08ff */
[----:B------:R-:W-:Y:S01]  /*aac0*/  ISETP.LT.AND P5, PT, R20, UR4, !P0 ;  /* 0x0000000414007c0c */ /* 0x000fe2000c7a1270 */
[----:B------:R-:W-:Y:S01]  /*aad0*/  ULDC UR4, c[0x0][0x22c] ;  /* 0x00008b0000047ab9 */ /* 0x000fe20000000800 */
[-C--:B------:R-:W-:Y:S01]  /*aae0*/  LEA.HI.X.SX32 R7, R11, R122.reuse, 0x1, P6 ;  /* 0x0000007a0b077211 */ /* 0x080fe200030f0eff */
[----:B------:R-:W-:Y:S01]  /*aaf0*/  IMAD R11, R202, 0x2, R9 ;  /* 0x00000002ca0b7824 */ /* 0x000fe200078e0209 */
[----:B------:R-:W-:Y:S02]  /*ab00*/  LEA R8, P6, R9, R123, 0x1 ;  /* 0x0000007b09087211 */ /* 0x000fe400078c08ff */
[----:B------:R-:W-:Y:S01]  /*ab10*/  ISETP.LT.AND P4, PT, R21, UR4, !P0 ;  /* 0x0000000415007c0c */ /* 0x000fe2000c781270 */
[----:B------:R1:W-:Y:S01]  /*ab20*/  @P2 STG.E.U16 desc[UR10][R2.64], R50 ;  /* 0x0000003202002986 */ /* 0x0003e2000c10150a */
[----:B------:R-:W-:Y:S01]  /*ab30*/  LEA.HI.X.SX32 R9, R9, R122, 0x1, P6 ;  /* 0x0000007a09097211 */ /* 0x000fe200030f0eff */
[----:B------:R-:W-:-:S02]  /*ab40*/  ULDC UR4, c[0x0][0x22c] ;  /* 0x00008b0000047ab9 */ /* 0x000fc40000000800 */
[----:B------:R2:W-:Y:S01]  /*ab50*/  @P3 STG.E.U16 desc[UR10][R4.64], R51 ;  /* 0x0000003304003986 */ /* 0x0005e2000c10150a */
[----:B------:R-:W-:Y:S01]  /*ab60*/  ISETP.LT.AND P2, PT, R22, UR4, !P0 ;  /* 0x0000000416007c0c */ /* 0x000fe2000c741270 */
[----:B------:R-:W-:Y:S01]  /*ab70*/  ULDC UR4, c[0x0][0x22c] ;  /* 0x00008b0000047ab9 */ /* 0x000fe20000000800 */
[----:B-1----:R-:W-:Y:S01]  /*ab80*/  LEA R2, P6, R11, R123, 0x1 ;  /* 0x0000007b0b027211 */ /* 0x002fe200078c08ff */
[----:B--2---:R-:W-:-:S03]  /*ab90*/  IMAD R5, R202, 0x2, R11 ;  /* 0x00000002ca057824 */ /* 0x004fc600078e020b */
[-C--:B------:R-:W-:Y:S01]  /*aba0*/  LEA.HI.X.SX32 R3, R11, R122.reuse, 0x1, P6 ;  /* 0x0000007a0b037211 */ /* 0x080fe200030f0eff */
[----:B------:R-:W-:Y:S01]  /*abb0*/  IMAD R11, R202, 0x2, R5 ;  /* 0x00000002ca0b7824 */ /* 0x000fe200078e0205 */
[-C--:B------:R-:W-:Y:S01]  /*abc0*/  LEA R4, P6, R5, R123.reuse, 0x1 ;  /* 0x0000007b05047211 */ /* 0x080fe200078c08ff */
[----:B------:R1:W-:Y:S01]  /*abd0*/  @P5 STG.E.U16 desc[UR10][R6.64], R56 ;  /* 0x0000003806005986 */ /* 0x0003e2000c10150a */
[----:B------:R-:W-:Y:S01]  /*abe0*/  ISETP.LT.AND P3, PT, R23, UR4, !P0 ;  /* 0x0000000417007c0c */ /* 0x000fe2000c761270 */
[----:B------:R-:W-:Y:S01]  /*abf0*/  ULDC UR4, c[0x0][0x22c] ;  /* 0x00008b0000047ab9 */ /* 0x000fe20000000800 */
[----:B------:R-:W-:Y:S01]  /*ac00*/  LEA.HI.X.SX32 R5, R5, R122, 0x1, P6 ;  /* 0x0000007a05057211 */ /* 0x000fe200030f0eff */
[----:B------:R2:W-:Y:S01]  /*ac10*/  @P4 STG.E.U16 desc[UR10][R8.64], R57 ;  /* 0x0000003908004986 */ /* 0x0005e2000c10150a */
[----:B------:R-:W-:Y:S01]  /*ac20*/  ISETP.LT.AND P5, PT, R24, UR4, !P0 ;  /* 0x0000000418007c0c */ /* 0x000fe2000c7a1270 */
[----:B------:R-:W-:Y:S01]  /*ac30*/  ULDC UR4, c[0x0][0x22c] ;  /* 0x00008b0000047ab9 */ /* 0x000fe20000000800 */
[----:B-1----:R-:W-:Y:S01]  /*ac40*/  LEA R6, P6, R11, R123, 0x1 ;  /* 0x0000007b0b067211 */ /* 0x002fe200078c08ff */
[----:B--2---:R-:W-:-:S03]  /*ac50*/  IMAD R9, R202, 0x2, R11 ;  /* 0x00000002ca097824 */ /* 0x004fc600078e020b */
[-C--:B------:R-:W-:Y:S01]  /*ac60*/  LEA.HI.X.SX32 R7, R11, R122.reuse, 0x1, P6 ;  /* 0x0000007a0b077211 */ /* 0x080fe200030f0eff */
[----:B------:R1:W-:Y:S01]  /*ac70*/  @P2 STG.E.U16 desc[UR10][R2.64], R58 ;  /* 0x0000003a02002986 */ /* 0x0003e2000c10150a */
[----:B------:R-:W-:Y:S01]  /*ac80*/  IMAD R11, R202, 0x2, R9 ;  /* 0x00000002ca0b7824 */ /* 0x000fe200078e0209 */
[----:B------:R-:W-:Y:S02]  /*ac90*/  LEA R8, P6, R9, R123, 0x1 ;  /* 0x0000007b09087211 */ /* 0x000fe400078c08ff */
[----:B------:R-:W-:Y:S01]  /*aca0*/  @P3 STG.E.U16 desc[UR10][R4.64], R59 ;  /* 0x0000003b04003986 */ /* 0x000fe2000c10150a */
[----:B------:R-:W-:Y:S01]  /*acb0*/  ISETP.LT.AND P4, PT, R25, UR4, !P0 ;  /* 0x0000000419007c0c */ /* 0x000fe2000c781270 */
[----:B------:R-:W-:Y:S01]  /*acc0*/  ULDC UR4, c[0x0][0x22c] ;  /* 0x00008b0000047ab9 */ /* 0x000fe20000000800 */
[----:B------:R-:W-:Y:S02]  /*acd0*/  LEA.HI.X.SX32 R9, R9, R122, 0x1, P6 ;  /* 0x0000007a09097211 */ /* 0x000fe400030f0eff */
[----:B-1----:R-:W-:-:S02]  /*ace0*/  PRMT R3, R56, 0x7632, R3 ;  /* 0x0000763238037816 */ /* 0x002fc40000000003 */
[----:B------:R-:W-:-:S03]  /*acf0*/  LEA R2, P6, R11, R123, 0x1 ;  /* 0x0000007b0b027211 */ /* 0x000fc600078c08ff */
[----:B------:R1:W-:Y:S01]  /*ad00*/  @P5 STG.E.U16 desc[UR10][R6.64], R3 ;  /* 0x0000000306005986 */ /* 0x0003e2000c10150a */
[----:B------:R-:W-:Y:S01]  /*ad10*/  ISETP.LT.AND P2, PT, R26, UR4, !P0 ;  /* 0x000000041a007c0c */ /* 0x000fe2000c741270 */
[----:B------:R-:W-:Y:S01]  /*ad20*/  ULDC UR4, c[0x0][0x22c] ;  /* 0x00008b0000047ab9 */ /* 0x000fe20000000800 */
[----:B------:R-:W-:Y:S02]  /*ad30*/  PRMT R57, R57, 0x7632, R57 ;  /* 0x0000763239397816 */ /* 0x000fe40000000039 */
[----:B-1----:R-:W-:Y:S01]  /*ad40*/  LEA.HI.X.SX32 R3, R11, R122, 0x1, P6 ;  /* 0x0000007a0b037211 */ /* 0x002fe200030f0eff */
[C---:B------:R-:W-:Y:S01]  /*ad50*/  IMAD R11, R202.reuse, 0x2, R11 ;  /* 0x00000002ca0b7824 */ /* 0x040fe200078e020b */
[----:B------:R-:W-:Y:S01]  /*ad60*/  ISETP.LT.AND P3, PT, R27, UR4, !P0 ;  /* 0x000000041b007c0c */ /* 0x000fe2000c761270 */
[----:B------:R-:W-:Y:S02]  /*ad70*/  ULDC UR4, c[0x0][0x22c] ;  /* 0x00008b0000047ab9 */ /* 0x000fe40000000800 */
[----:B------:R-:W-:Y:S01]  /*ad80*/  IMAD R7, R202, 0x2, R11 ;  /* 0x00000002ca077824 */ /* 0x000fe200078e020b */
[----:B------:R-:W-:Y:S01]  /*ad90*/  LEA R4, P6, R11, R123, 0x1 ;  /* 0x0000007b0b047211 */ /* 0x000fe200078c08ff */
[----:B------:R1:W-:Y:S01]  /*ada0*/  @P4 STG.E.U16 desc[UR10][R8.64], R57 ;  /* 0x0000003908004986 */ /* 0x0003e2000c10150a */
[----:B------:R-:W-:-:S02]  /*adb0*/  PRMT R58, R58, 0x7632, R58 ;  /* 0x000076323a3a7816 */ /* 0x000fc4000000003a */
[-C--:B------:R-:W-:Y:S02]  /*adc0*/  LEA.HI.X.SX32 R5, R11, R122.reuse, 0x1, P6 ;  /* 0x0000007a0b057211 */ /* 0x080fe400030f0eff */
[----:B------:R-:W-:Y:S02]  /*add0*/  LEA R6, P6, R7, R123, 0x1 ;  /* 0x0000007b07067211 */ /* 0x000fe400078c08ff */
[----:B------:R-:W-:Y:S01]  /*ade0*/  ISETP.LT.AND P5, PT, R28, UR4, !P0 ;  /* 0x000000041c007c0c */ /* 0x000fe2000c7a1270 */
[----:B------:R2:W-:Y:S01]  /*adf0*/  @P2 STG.E.U16 desc[UR10][R2.64], R58 ;  /* 0x0000003a02002986 */ /* 0x0005e2000c10150a */
[----:B------:R-:W-:Y:S01]  /*ae00*/  PRMT R59, R59, 0x7632, R59 ;  /* 0x000076323b3b7816 */ /* 0x000fe2000000003b */
[----:B------:R-:W-:Y:S01]  /*ae10*/  ULDC UR4, c[0x0][0x22c] ;  /* 0x00008b0000047ab9 */ /* 0x000fe20000000800 */
[----:B-1----:R-:W-:Y:S01]  /*ae20*/  IMAD R9, R202, 0x2, R7 ;  /* 0x00000002ca097824 */ /* 0x002fe200078e0207 */
[----:B------:R-:W-:-:S03]  /*ae30*/  LEA.HI.X.SX32 R7, R7, R122, 0x1, P6 ;  /* 0x0000007a07077211 */ /* 0x000fc600030f0eff */
[----:B------:R-:W-:Y:S01]  /*ae40*/  IMAD R11, R202, 0x2, R9 ;  /* 0x00000002ca0b7824 */ /* 0x000fe200078e0209 */
[----:B--2---:R-:W-:-:S03]  /*ae50*/  LEA R2, P6, R9, R123, 0x1 ;  /* 0x0000007b09027211 */ /* 0x004fc600078c08ff */
[----:B------:R-:W-:Y:S01]  /*ae60*/  IMAD R13, R202, 0x2, R11 ;  /* 0x00000002ca0d7824 */ /* 0x000fe200078e020b */
[----:B------:R-:W-:Y:S01]  /*ae70*/  ISETP.LT.AND P4, PT, R29, UR4, !P0 ;  /* 0x000000041d007c0c */ /* 0x000fe2000c781270 */
[----:B------:R1:W-:Y:S01]  /*ae80*/  @P3 STG.E.U16 desc[UR10][R4.64], R59 ;  /* 0x0000003b04003986 */ /* 0x0003e2000c10150a */
[-C--:B------:R-:W-:Y:S01]  /*ae90*/  LEA.HI.X.SX32 R3, R9, R122.reuse, 0x1, P6 ;  /* 0x0000007a09037211 */ /* 0x080fe200030f0eff */
[----:B------:R-:W-:Y:S01]  /*aea0*/  ULDC UR4, c[0x0][0x22c] ;  /* 0x00008b0000047ab9 */ /* 0x000fe20000000800 */
[CC--:B------:R-:W-:Y:S01]  /*aeb0*/  LEA R8, P6, R11.reuse, R123.reuse, 0x1 ;  /* 0x0000007b0b087211 */ /* 0x0c0fe200078c08ff */
[----:B------:R2:W-:Y:S03]  /*aec0*/  @P5 STG.E.U16 desc[UR10][R6.64], R64 ;  /* 0x0000004006005986 */ /* 0x0005e6000c10150a */
[----:B------:R-:W-:Y:S02]  /*aed0*/  LEA.HI.X.SX32 R9, R11, R122, 0x1, P6 ;  /* 0x0000007a0b097211 */ /* 0x000fe400030f0eff */
[----:B------:R-:W-:Y:S01]  /*aee0*/  ISETP.LT.AND P2, PT, R30, UR4, !P0 ;  /* 0x000000041e007c0c */ /* 0x000fe2000c741270 */
[----:B------:R-:W-:Y:S01]  /*aef0*/  ULDC UR4, c[0x0][0x22c] ;  /* 0x00008b0000047ab9 */ /* 0x000fe20000000800 */
[----:B-1----:R-:W-:Y:S01]  /*af00*/  LEA R4, P6, R13, R123, 0x1 ;  /* 0x0000007b0d047211 */ /* 0x002fe200078c08ff */
[----:B--2---:R-:W-:-:S03]  /*af10*/  IMAD R7, R202, 0x2, R13 ;  /* 0x00000002ca077824 */ /* 0x004fc600078e020d */
[-C--:B------:R-:W-:Y:S02]  /*af20*/  LEA.HI.X.SX32 R5, R13, R122.reuse, 0x1, P6 ;  /* 0x0000007a0d057211 */ /* 0x080fe400030f0eff */
[----:B------:R-:W-:Y:S01]  /*af30*/  ISETP.LT.AND P3, PT, R31, UR4, !P0 ;  /* 0x000000041f007c0c */ /* 0x000fe2000c761270 */
[----:B------:R-:W-:Y:S01]  /*af40*/  IMAD R11, R202, 0x2, R7 ;  /* 0x00000002ca0b7824 */ /* 0x000fe200078e0207 */
[C---:B------:R-:W-:Y:S01]  /*af50*/  LEA R6, P6, R7.reuse, R123, 0x1 ;  /* 0x0000007b07067211 */ /* 0x040fe200078c08ff */
[----:B------:R-:W-:Y:S01]  /*af60*/  ULDC UR4, c[0x0][0x22c] ;  /* 0x00008b0000047ab9 */ /* 0x000fe20000000800 */
[----:B------:R1:W-:Y:S02]  /*af70*/  @P4 STG.E.U16 desc[UR10][R2.64], R65 ;  /* 0x0000004102004986 */ /* 0x0003e4000c10150a */
[----:B------:R-:W-:Y:S02]  /*af80*/  LEA.HI.X.SX32 R7, R7, R122, 0x1, P6 ;  /* 0x0000007a07077211 */ /* 0x000fe400030f0eff */
[----:B------:R-:W-:Y:S01]  /*af90*/  ISETP.LT.AND P5, PT, R32, UR4, !P0 ;  /* 0x0000000420007c0c */ /* 0x000fe2000c7a1270 */
[----:B------:R-:W-:-:S02]  /*afa0*/  ULDC UR4, c[0x0][0x22c] ;  /* 0x00008b0000047ab9 */ /* 0x000fc40000000800 */
[----:B------:R-:W-:Y:S01]  /*afb0*/  ISETP.LT.AND P4, PT, R33, UR4, !P0 ;  /* 0x0000000421007c0c */ /* 0x000fe2000c781270 */
[----:B------:R-:W-:Y:S01]  /*afc0*/  ULDC UR4, c[0x0][0x22c] ;  /* 0x00008b0000047ab9 */ /* 0x000fe20000000800 */
[C---:B-1----:R-:W-:Y:S01]  /*afd0*/  LEA R2, P6, R11.reuse, R123, 0x1 ;  /* 0x0000007b0b027211 */ /* 0x042fe200078c08ff */
[----:B------:R1:W-:Y:S03]  /*afe0*/  @P2 STG.E.U16 desc[UR10][R8.64], R66 ;  /* 0x0000004208002986 */ /* 0x0003e6000c10150a */
[----:B------:R-:W-:Y:S01]  /*aff0*/  LEA.HI.X.SX32 R3, R11, R122, 0x1, P6 ;  /* 0x0000007a0b037211 */ /* 0x000fe200030f0eff */
[----:B------:R-:W-:Y:S01]  /*b000*/  IMAD R11, R202, 0x2, R11 ;  /* 0x00000002ca0b7824 */ /* 0x000fe200078e020b */
[----:B------:R-:W-:Y:S01]  /*b010*/  ISETP.LT.AND P2, PT, R34, UR4, !P0 ;  /* 0x0000000422007c0c */ /* 0x000fe2000c741270 */
[----:B------:R-:W-:Y:S01]  /*b020*/  ULDC UR4, c[0x0][0x22c] ;  /* 0x00008b0000047ab9 */ /* 0x000fe20000000800 */
[----:B------:R2:W-:Y:S01]  /*b030*/  @P3 STG.E.U16 desc[UR10][R4.64], R67 ;  /* 0x0000004304003986 */ /* 0x0005e2000c10150a */
[----:B------:R-:W-:-:S02]  /*b040*/  PRMT R64, R64, 0x7632, R64 ;  /* 0x0000763240407816 */ /* 0x000fc40000000040 */
[----:B------:R-:W-:Y:S01]  /*b050*/  ISETP.LT.AND P3, PT, R35, UR4, !P0 ;  /* 0x0000000423007c0c */ /* 0x000fe2000c761270 */
[----:B------:R-:W-:Y:S01]  /*b060*/  ULDC UR4, c[0x0][0x22c] ;  /* 0x00008b0000047ab9 */ /* 0x000fe20000000800 */
[----:B-1----:R-:W-:Y:S01]  /*b070*/  IMAD R9, R202, 0x2, R11 ;  /* 0x00000002ca097824 */ /* 0x002fe200078e020b */
[----:B------:R-:W-:Y:S01]  /*b080*/  PRMT R65, R65, 0x7632, R65 ;  /* 0x0000763241417816 */ /* 0x000fe20000000041 */
[----:B------:R1:W-:Y:S01]  /*b090*/  @P5 STG.E.U16 desc[UR10][R6.64], R64 ;  /* 0x0000004006005986 */ /* 0x0003e2000c10150a */
[----:B--2---:R-:W-:-:S04]  /*b0a0*/  LEA R4, P6, R11, R123, 0x1 ;  /* 0x0000007b0b047211 */ /* 0x004fc800078c08ff */
[-C--:B------:R-:W-:Y:S01]  /*b0b0*/  LEA.HI.X.SX32 R5, R11, R122.reuse, 0x1, P6 ;  /* 0x0000007a0b057211 */ /* 0x080fe200030f0eff */
[----:B------:R-:W-:Y:S01]  /*b0c0*/  IMAD R11, R202, 0x2, R9 ;  /* 0x00000002ca0b7824 */ /* 0x000fe200078e0209 */
[C---:B-1----:R-:W-:Y:S01]  /*b0d0*/  LEA R6, P6, R9.reuse, R123, 0x1 ;  /* 0x0000007b09067211 */ /* 0x042fe200078c08ff */
[----:B------:R1:W-:Y:S01]  /*b0e0*/  @P4 STG.E.U16 desc[UR10][R2.64], R65 ;  /* 0x0000004102004986 */ /* 0x0003e2000c10150a */
[----:B------:R-:W-:Y:S02]  /*b0f0*/  PRMT R66, R66, 0x7632, R66 ;  /* 0x0000763242427816 */ /* 0x000fe40000000042 */
[----:B------:R-:W-:Y:S01]  /*b100*/  LEA.HI.X.SX32 R7, R9, R122, 0x1, P6 ;  /* 0x0000007a09077211 */ /* 0x000fe200030f0eff */
[----:B------:R-:W-:Y:S01]  /*b110*/  IMAD R9, R202, 0x2, R11 ;  /* 0x00000002ca097824 */ /* 0x000fe200078e020b */
[----:B------:R-:W-:Y:S01]  /*b120*/  ISETP.LT.AND P5, PT, R36, UR4, !P0 ;  /* 0x0000000424007c0c */ /* 0x000fe2000c7a1270 */
[----:B------:R-:W-:Y:S01]  /*b130*/  @P2 STG.E.U16 desc[UR10][R4.64], R66 ;  /* 0x0000004204002986 */ /* 0x000fe2000c10150a */
[----:B------:R-:W-:Y:S01]  /*b140*/  ULDC UR4, c[0x0][0x22c] ;  /* 0x00008b0000047ab9 */ /* 0x000fe20000000800 */
[----:B-1----:R-:W-:-:S02]  /*b150*/  PRMT R3, R67, 0x7632, R3 ;  /* 0x0000763243037816 */ /* 0x002fc40000000003 */
[----:B------:R-:W-:-:S03]  /*b160*/  LEA R2, P6, R11, R123, 0x1 ;  /* 0x0000007b0b027211 */ /* 0x000fc600078c08ff */
[----:B------:R1:W-:Y:S01]  /*b170*/  @P3 STG.E.U16 desc[UR10][R6.64], R3 ;  /* 0x0000000306003986 */ /* 0x0003e2000c10150a */
[----:B------:R-:W-:Y:S01]  /*b180*/  ISETP.LT.AND P4, PT, R37, UR4, !P0 ;  /* 0x0000000425007c0c */ /* 0x000fe2000c781270 */
[----:B------:R-:W-:Y:S01]  /*b190*/  ULDC UR4, c[0x0][0x22c] ;  /* 0x00008b0000047ab9 */ /* 0x000fe20000000800 */
[----:B-1----:R-:W-:Y:S01]  /*b1a0*/  LEA.HI.X.SX32 R3, R11, R122, 0x1, P6 ;  /* 0x0000007a0b037211 */ /* 0x002fe200030f0eff */
[----:B------:R-:W-:Y:S01]  /*b1b0*/  IMAD R11, R202, 0x2, R9 ;  /* 0x00000002ca0b7824 */ /* 0x000fe200078e0209 */
[----:B------:R-:W-:-:S03]  /*b1c0*/  LEA R8, P6, R9, R123, 0x1 ;  /* 0x0000007b09087211 */ /* 0x000fc600078c08ff */
[----:B------:R-:W-:Y:S01]  /*b1d0*/  IMAD R7, R202, 0x2, R11 ;  /* 0x00000002ca077824 */ /* 0x000fe200078e020b */
[-C--:B------:R-:W-:Y:S02]  /*b1e0*/  LEA.HI.X.SX32 R9, R9, R122.reuse, 0x1, P6 ;  /* 0x0000007a09097211 */ /* 0x080fe400030f0eff */
[CC--:B------:R-:W-:Y:S02]  /*b1f0*/  LEA R4, P6, R11.reuse, R123.reuse, 0x1 ;  /* 0x0000007b0b047211 */ /* 0x0c0fe400078c08ff */
[----:B------:R-:W-:Y:S01]  /*b200*/  ISETP.LT.AND P2, PT, R38, UR4, !P0 ;  /* 0x0000000426007c0c */ /* 0x000fe2000c741270 */
[----:B------:R1:W-:Y:S01]  /*b210*/  @P5 STG.E.U16 desc[UR10][R2.64], R72 ;  /* 0x0000004802005986 */ /* 0x0003e2000c10150a */
[----:B------:R-:W-:Y:S01]  /*b220*/  LEA.HI.X.SX32 R5, R11, R122, 0x1, P6 ;  /* 0x0000007a0b057211 */ /* 0x000fe200030f0eff */
[----:B------:R-:W-:Y:S01]  /*b230*/  IMAD R11, R202, 0x2, R7 ;  /* 0x00000002ca0b7824 */ /* 0x000fe200078e0207 */
[----:B------:R-:W-:Y:S01]  /*b240*/  LEA R6, P6, R7, R123, 0x1 ;  /* 0x0000007b07067211 */ /* 0x000fe200078c08ff */
[----:B------:R2:W-:Y:S01]  /*b250*/  @P4 STG.E.U16 desc[UR10][R8.64], R73 ;  /* 0x0000004908004986 */ /* 0x0005e2000c10150a */
[----:B------:R-:W-:-:S02]  /*b260*/  ULDC UR4, c[0x0][0x22c] ;  /* 0x00008b0000047ab9 */ /* 0x000fc40000000800 */
        /* <DEDUP_REMOVED lines=13> */
[----:B------:R-:W-:Y:S01]  /*b340*/  ULDC UR4, c[0x0][0x22c] ;  /* 0x00008b0000047ab9 */ /* 0x000fe20000000800 */
[----:B------:R-:W-:-:S02]  /*b350*/  PRMT R72, R72, 0x7632, R72 ;  /* 0x0000763248487816 */ /* 0x000fc40000000048 */
[CC--:B-1----:R-:W-:Y:S02]  /*b360*/  LEA R4, P6, R11.reuse, R123.reuse, 0x1 ;  /* 0x0000007b0b047211 */ /* 0x0c2fe400078c08ff */
[----:B------:R-:W-:Y:S01]  /*b370*/  ISETP.LT.AND P2, PT, R42, UR4, !P0 ;  /* 0x000000042a007c0c */ /* 0x000fe2000c741270 */
[----:B------:R1:W-:Y:S01]  /*b380*/  @P3 STG.E.U16 desc[UR10][R6.64], R75 ;  /* 0x0000004b06003986 */ /* 0x0003e2000c10150a */
[-C--:B------:R-:W-:Y:S01]  /*b390*/  LEA.HI.X.SX32 R5, R11, R122.reuse, 0x1, P6 ;  /* 0x0000007a0b057211 */ /* 0x080fe200030f0eff */
[----:B------:R-:W-:Y:S01]  /*b3a0*/  IMAD R11, R202, 0x2, R11 ;  /* 0x00000002ca0b7824 */ /* 0x000fe200078e020b */
[----:B------:R-:W-:Y:S01]  /*b3b0*/  PRMT R73, R73, 0x7632, R73 ;  /* 0x0000763249497816 */ /* 0x000fe20000000049 */
[----:B------:R2:W-:Y:S01]  /*b3c0*/  @P5 STG.E.U16 desc[UR10][R2.64], R72 ;  /* 0x0000004802005986 */ /* 0x0005e2000c10150a */
[----:B------:R-:W-:Y:S01]  /*b3d0*/  ULDC UR4, c[0x0][0x22c] ;  /* 0x00008b0000047ab9 */ /* 0x000fe20000000800 */
[----:B------:R-:W-:Y:S02]  /*b3e0*/  PRMT R74, R74, 0x7632, R74 ;  /* 0x000076324a4a7816 */ /* 0x000fe4000000004a */
[----:B------:R-:W-:Y:S01]  /*b3f0*/  ISETP.LT.AND P3, PT, R43, UR4, !P0 ;  /* 0x000000042b007c0c */ /* 0x000fe2000c761270 */
[----:B------:R-:W-:Y:S01]  /*b400*/  ULDC UR4, c[0x0][0x22c] ;  /* 0x00008b0000047ab9 */ /* 0x000fe20000000800 */
[----:B-1----:R-:W-:Y:S01]  /*b410*/  IMAD R7, R202, 0x2, R11 ;  /* 0x00000002ca077824 */ /* 0x002fe200078e020b */
[C---:B--2---:R-:W-:Y:S01]  /*b420*/  LEA R2, P6, R11.reuse, R123, 0x1 ;  /* 0x0000007b0b027211 */ /* 0x044fe200078c08ff */
[----:B------:R1:W-:Y:S01]  /*b430*/  @P4 STG.E.U16 desc[UR10][R8.64], R73 ;  /* 0x0000004908004986 */ /* 0x0003e2000c10150a */
[----:B------:R-:W-:Y:S01]  /*b440*/  ISETP.LT.AND P5, PT, R44, UR4, !P0 ;  /* 0x000000042c007c0c */ /* 0x000fe2000c7a1270 */
[----:B------:R-:W-:Y:S01]  /*b450*/  ULDC UR4, c[0x0][0x22c] ;  /* 0x00008b0000047ab9 */ /* 0x000fe20000000800 */
[----:B------:R-:W-:-:S02]  /*b460*/  LEA.HI.X.SX32 R3, R11, R122, 0x1, P6 ;  /* 0x0000007a0b037211 */ /* 0x000fc400030f0eff */
[CC--:B------:R-:W-:Y:S01]  /*b470*/  LEA R6, P6, R7.reuse, R123.reuse, 0x1 ;  /* 0x0000007b07067211 */ /* 0x0c0fe200078c08ff */
[----:B------:R2:W-:Y:S01]  /*b480*/  @P2 STG.E.U16 desc[UR10][R4.64], R74 ;  /* 0x0000004a04002986 */ /* 0x0005e2000c10150a */
[C---:B-1----:R-:W-:Y:S02]  /*b490*/  IMAD R9, R202.reuse, 0x2, R7 ;  /* 0x00000002ca097824 */ /* 0x042fe400078e0207 */
[-C--:B------:R-:W-:Y:S02]  /*b4a0*/  LEA.HI.X.SX32 R7, R7, R122.reuse, 0x1, P6 ;  /* 0x0000007a07077211 */ /* 0x080fe400030f0eff */
[C---:B------:R-:W-:Y:S01]  /*b4b0*/  IMAD R11, R202.reuse, 0x2, R9 ;  /* 0x00000002ca0b7824 */ /* 0x040fe200078e0209 */
[----:B--2---:R-:W-:Y:S02]  /*b4c0*/  LEA R4, P6, R9, R123, 0x1 ;  /* 0x0000007b09047211 */ /* 0x004fe400078c08ff */
[----:B------:R-:W-:Y:S01]  /*b4d0*/  PRMT R75, R75, 0x7632, R75 ;  /* 0x000076324b4b7816 */ /* 0x000fe2000000004b */
[----:B------:R-:W-:Y:S01]  /*b4e0*/  IMAD R13, R202, 0x2, R11 ;  /* 0x00000002ca0d7824 */ /* 0x000fe200078e020b */
[----:B------:R-:W-:-:S02]  /*b4f0*/  LEA.HI.X.SX32 R5, R9, R122, 0x1, P6 ;  /* 0x0000007a09057211 */ /* 0x000fc400030f0eff */
[-C--:B------:R-:W-:Y:S02]  /*b500*/  LEA R8, P6, R11, R123.reuse, 0x1 ;  /* 0x0000007b0b087211 */ /* 0x080fe400078c08ff */
[----:B------:R-:W-:Y:S01]  /*b510*/  ISETP.LT.AND P4, PT, R45, UR4, !P0 ;  /* 0x000000042d007c0c */ /* 0x000fe2000c781270 */
[----:B------:R1:W-:Y:S01]  /*b520*/  @P3 STG.E.U16 desc[UR10][R2.64], R75 ;  /* 0x0000004b02003986 */ /* 0x0003e2000c10150a */
[----:B------:R-:W-:Y:S01]  /*b530*/  ULDC UR4, c[0x0][0x22c] ;  /* 0x00008b0000047ab9 */ /* 0x000fe20000000800 */
[----:B------:R-:W-:Y:S02]  /*b540*/  LEA.HI.X.SX32 R9, R11, R122, 0x1, P6 ;  /* 0x0000007a0b097211 */ /* 0x000fe400030f0eff */
[----:B------:R2:W-:Y:S01]  /*b550*/  @P5 STG.E.U16 desc[UR10][R6.64], R80 ;  /* 0x0000005006005986 */ /* 0x0005e2000c10150a */
[----:B------:R-:W-:Y:S01]  /*b560*/  ISETP.LT.AND P2, PT, R46, UR4, !P0 ;  /* 0x000000042e007c0c */ /* 0x000fe2000c741270 */
[----:B------:R-:W-:Y:S02]  /*b570*/  ULDC UR4, c[0x0][0x22c] ;  /* 0x00008b0000047ab9 */ /* 0x000fe40000000800 */
[----:B------:R-:W-:Y:S01]  /*b580*/  ISETP.LT.AND P3, PT, R47, UR4, !P0 ;  /* 0x000000042f007c0c */ /* 0x000fe2000c761270 */
[----:B------:R-:W-:Y:S01]  /*b590*/  ULDC UR4, c[0x0][0x22c] ;  /* 0x00008b0000047ab9 */ /* 0x000fe20000000800 */
[----:B-1----:R-:W-:Y:S01]  /*b5a0*/  LEA R2, P6, R13, R123, 0x1 ;  /* 0x0000007b0d027211 */ /* 0x002fe200078c08ff */
[----:B--2---:R-:W-:-:S03]  /*b5b0*/  IMAD R7, R202, 0x2, R13 ;  /* 0x00000002ca077824 */ /* 0x004fc600078e020d */
[-C--:B------:R-:W-:Y:S01]  /*b5c0*/  LEA.HI.X.SX32 R3, R13, R122.reuse, 0x1, P6 ;  /* 0x0000007a0d037211 */ /* 0x080fe200030f0eff */
[----:B------:R-:W-:Y:S01]  /*b5d0*/  IMAD R11, R202, 0x2, R7 ;  /* 0x00000002ca0b7824 */ /* 0x000fe200078e0207 */
[CC--:B------:R-:W-:Y:S01]  /*b5e0*/  LEA R6, P6, R7.reuse, R123.reuse, 0x1 ;  /* 0x0000007b07067211 */ /* 0x0c0fe200078c08ff */
[----:B------:R1:W-:Y:S01]  /*b5f0*/  @P4 STG.E.U16 desc[UR10][R4.64], R81 ;  /* 0x0000005104004986 */ /* 0x0003e2000c10150a */
[----:B------:R-:W-:Y:S01]  /*b600*/  ISETP.LT.AND P5, PT, R76, UR4, !P0 ;  /* 0x000000044c007c0c */ /* 0x000fe2000c7a1270 */
[----:B------:R-:W-:Y:S01]  /*b610*/  ULDC UR4, c[0x0][0x22c] ;  /* 0x00008b0000047ab9 */ /* 0x000fe20000000800 */
[-C--:B------:R-:W-:Y:S01]  /*b620*/  LEA.HI.X.SX32 R7, R7, R122.reuse, 0x1, P6 ;  /* 0x0000007a07077211 */ /* 0x080fe200030f0eff */
[----:B------:R2:W-:Y:S01]  /*b630*/  @P2 STG.E.U16 desc[UR10][R8.64], R82 ;  /* 0x0000005208002986 */ /* 0x0005e2000c10150a */
[----:B------:R-:W-:Y:S01]  /*b640*/  ISETP.LT.AND P4, PT, R77, UR4, !P0 ;  /* 0x000000044d007c0c */ /* 0x000fe2000c781270 */
[----:B------:R-:W-:Y:S01]  /*b650*/  ULDC UR4, c[0x0][0x22c] ;  /* 0x00008b0000047ab9 */ /* 0x000fe20000000800 */
[C---:B-1----:R-:W-:Y:S01]  /*b660*/  LEA R4, P6, R11.reuse, R123, 0x1 ;  /* 0x0000007b0b047211 */ /* 0x042fe200078c08ff */
[----:B------:R1:W-:Y:S03]  /*b670*/  @P3 STG.E.U16 desc[UR10][R2.64], R83 ;  /* 0x0000005302003986 */ /* 0x0003e6000c10150a */
[----:B------:R-:W-:Y:S01]  /*b680*/  LEA.HI.X.SX32 R5, R11, R122, 0x1, P6 ;  /* 0x0000007a0b057211 */ /* 0x000fe200030f0eff */
[----:B------:R-:W-:Y:S01]  /*b690*/  IMAD R11, R202, 0x2, R11 ;  /* 0x00000002ca0b7824 */ /* 0x000fe200078e020b */
[----:B------:R-:W-:Y:S01]  /*b6a0*/  ISETP.LT.AND P2, PT, R78, UR4, !P0 ;  /* 0x000000044e007c0c */ /* 0x000fe2000c741270 */
[----:B------:R-:W-:-:S02]  /*b6b0*/  ULDC UR4, c[0x0][0x22c] ;  /* 0x00008b0000047ab9 */ /* 0x000fc40000000800 */
[----:B--2---:R-:W-:Y:S01]  /*b6c0*/  IMAD R9, R202, 0x2, R11 ;  /* 0x00000002ca097824 */ /* 0x004fe200078e020b */
[----:B-1----:R-:W-:Y:S02]  /*b6d0*/  PRMT R3, R80, 0x7632, R3 ;  /* 0x0000763250037816 */ /* 0x002fe40000000003 */
[-C--:B------:R-:W-:Y:S02]  /*b6e0*/  LEA R2, P6, R11, R123.reuse, 0x1 ;  /* 0x0000007b0b027211 */ /* 0x080fe400078c08ff */
[----:B------:R-:W-:Y:S01]  /*b6f0*/  PRMT R81, R81, 0x7632, R81 ;  /* 0x0000763251517816 */ /* 0x000fe20000000051 */
[----:B------:R1:W-:Y:S01]  /*b700*/  @P5 STG.E.U16 desc[UR10][R6.64], R3 ;  /* 0x0000000306005986 */ /* 0x0003e2000c10150a */
[----:B------:R-:W-:Y:S01]  /*b710*/  ISETP.LT.AND P3, PT, R79, UR4, !P0 ;  /* 0x000000044f007c0c */ /* 0x000fe2000c761270 */
[----:B------:R-:W-:Y:S02]  /*b720*/  ULDC UR4, c[0x0][0x22c] ;  /* 0x00008b0000047ab9 */ /* 0x000fe40000000800 */
[----:B------:R2:W-:Y:S01]  /*b730*/  @P4 STG.E.U16 desc[UR10][R4.64], R81 ;  /* 0x0000005104004986 */ /* 0x0005e2000c10150a */
[----:B-1----:R-:W-:Y:S01]  /*b740*/  LEA.HI.X.SX32 R3, R11, R122, 0x1, P6 ;  /* 0x0000007a0b037211 */ /* 0x002fe200030f0eff */
[----:B------:R-:W-:Y:S01]  /*b750*/  IMAD R11, R202, 0x2, R9 ;  /* 0x00000002ca0b7824 */ /* 0x000fe200078e0209 */
[----:B------:R-:W-:-:S04]  /*b760*/  LEA R6, P6, R9, R123, 0x1 ;  /* 0x0000007b09067211 */ /* 0x000fc800078c08ff */
[-C--:B------:R-:W-:Y:S01]  /*b770*/  LEA.HI.X.SX32 R7, R9, R122.reuse, 0x1, P6 ;  /* 0x0000007a09077211 */ /* 0x080fe200030f0eff */
[----:B------:R-:W-:Y:S01]  /*b780*/  IMAD R9, R202, 0x2, R11 ;  /* 0x00000002ca097824 */ /* 0x000fe200078e020b */
[-C--:B--2---:R-:W-:Y:S02]  /*b790*/  LEA R4, P6, R11, R123.reuse, 0x1 ;  /* 0x0000007b0b047211 */ /* 0x084fe400078c08ff */
[----:B------:R-:W-:Y:S01]  /*b7a0*/  ISETP.LT.AND P5, PT, R116, UR4, !P0 ;  /* 0x0000000474007c0c */ /* 0x000fe2000c7a1270 */
[----:B------:R-:W-:Y:S01]  /*b7b0*/  ULDC UR4, c[0x0][0x22c] ;  /* 0x00008b0000047ab9 */ /* 0x000fe20000000800 */
[----:B------:R-:W-:Y:S02]  /*b7c0*/  PRMT R82, R82, 0x7632, R82 ;  /* 0x0000763252527816 */ /* 0x000fe40000000052 */
[----:B------:R-:W-:Y:S02]  /*b7d0*/  PRMT R83, R83, 0x7632, R83 ;  /* 0x0000763253537816 */ /* 0x000fe40000000053 */
[----:B------:R-:W-:Y:S01]  /*b7e0*/  LEA.HI.X.SX32 R5, R11, R122, 0x1, P6 ;  /* 0x0000007a0b057211 */ /* 0x000fe200030f0eff */
[----:B------:R-:W-:Y:S01]  /*b7f0*/  IMAD R11, R202, 0x2, R9 ;  /* 0x00000002ca0b7824 */ /* 0x000fe200078e0209 */
[----:B------:R-:W-:-:S02]  /*b800*/  LEA R8, P6, R9, R123, 0x1 ;  /* 0x0000007b09087211 */ /* 0x000fc400078c08ff */
[----:B------:R-:W-:Y:S01]  /*b810*/  ISETP.LT.AND P4, PT, R117, UR4, !P0 ;  /* 0x0000000475007c0c */ /* 0x000fe2000c781270 */
[----:B------:R1:W-:Y:S01]  /*b820*/  @P2 STG.E.U16 desc[UR10][R2.64], R82 ;  /* 0x0000005202002986 */ /* 0x0003e2000c10150a */
[----:B------:R-:W-:Y:S01]  /*b830*/  LEA.HI.X.SX32 R9, R9, R122, 0x1, P6 ;  /* 0x0000007a09097211 */ /* 0x000fe200030f0eff */
[----:B------:R-:W-:Y:S02]  /*b840*/  ULDC UR4, c[0x0][0x22c] ;  /* 0x00008b0000047ab9 */ /* 0x000fe40000000800 */
[----:B------:R2:W-:Y:S01]  /*b850*/  @P3 STG.E.U16 desc[UR10][R6.64], R83 ;  /* 0x0000005306003986 */ /* 0x0005e2000c10150a */
[----:B------:R-:W-:Y:S01]  /*b860*/  ISETP.LT.AND P2, PT, R118, UR4, !P0 ;  /* 0x0000000476007c0c */ /* 0x000fe2000c741270 */
[----:B------:R-:W-:Y:S01]  /*b870*/  ULDC UR4, c[0x0][0x22c] ;  /* 0x00008b0000047ab9 */ /* 0x000fe20000000800 */
[----:B-1----:R-:W-:Y:S01]  /*b880*/  LEA R2, P6, R11, R123, 0x1 ;  /* 0x0000007b0b027211 */ /* 0x002fe200078c08ff */
[----:B--2---:R-:W-:-:S03]  /*b890*/  IMAD R7, R202, 0x2, R11 ;  /* 0x00000002ca077824 */ /* 0x004fc600078e020b */
[-C--:B------:R-:W-:Y:S01]  /*b8a0*/  LEA.HI.X.SX32 R3, R11, R122.reuse, 0x1, P6 ;  /* 0x0000007a0b037211 */ /* 0x080fe200030f0eff */
[C---:B------:R-:W-:Y:S01]  /*b8b0*/  IMAD R11, R202.reuse, 0x2, R7 ;  /* 0x00000002ca0b7824 */ /* 0x040fe200078e0207 */
[CC--:B------:R-:W-:Y:S01]  /*b8c0*/  LEA R6, P6, R7.reuse, R123.reuse, 0x1 ;  /* 0x0000007b07067211 */ /* 0x0c0fe200078c08ff */
[----:B------:R1:W-:Y:S03]  /*b8d0*/  @P5 STG.E.U16 desc[UR10][R4.64], R84 ;  /* 0x0000005404005986 */ /* 0x0003e6000c10150a */
[----:B------:R-:W-:Y:S01]  /*b8e0*/  LEA.HI.X.SX32 R7, R7, R122, 0x1, P6 ;  /* 0x0000007a07077211 */ /* 0x000fe200030f0eff */
[----:B------:R2:W-:Y:S01]  /*b8f0*/  @P4 STG.E.U16 desc[UR10][R8.64], R85 ;  /* 0x0000005508004986 */ /* 0x0005e2000c10150a */
        /* <DEDUP_REMOVED lines=17> */
[----:B------:R-:W-:Y:S01]  /*ba10*/  LEA.HI.X.SX32 R3, R11, R122, 0x1, P6 ;  /* 0x0000007a0b037211 */ /* 0x000fe200030f0eff */
[----:B------:R-:W-:Y:S01]  /*ba20*/  IMAD R11, R202, 0x2, R11 ;  /* 0x00000002ca0b7824 */ /* 0x000fe200078e020b */
[----:B------:R-:W-:Y:S01]  /*ba30*/  PRMT R85, R85, 0x7632, R85 ;  /* 0x0000763255557816 */ /* 0x000fe20000000055 */
[----:B------:R2:W-:Y:S01]  /*ba40*/  @P5 STG.E.U16 desc[UR10][R4.64], R84 ;  /* 0x0000005404005986 */ /* 0x0005e2000c10150a */
[----:B------:R-:W-:Y:S02]  /*ba50*/  ULDC UR4, c[0x0][0x22c] ;  /* 0x00008b0000047ab9 */ /* 0x000fe40000000800 */
[----:B------:R-:W-:Y:S01]  /*ba60*/  ISETP.LT.AND P3, PT, R127, UR4, !P0 ;  /* 0x000000047f007c0c */ /* 0x000fe2000c761270 */
[----:B------:R4:W-:Y:S01]  /*ba70*/  @P4 STG.E.U16 desc[UR10][R8.64], R85 ;  /* 0x0000005508004986 */ /* 0x0009e2000c10150a */
[----:B------:R-:W-:Y:S01]  /*ba80*/  PRMT R86, R86, 0x7632, R86 ;  /* 0x0000763256567816 */ /* 0x000fe20000000056 */
[----:B------:R-:W-:Y:S01]  /*ba90*/  ULDC UR4, c[0x0][0x22c] ;  /* 0x00008b0000047ab9 */ /* 0x000fe20000000800 */
[----:B-1----:R-:W-:Y:S01]  /*baa0*/  IMAD R7, R202, 0x2, R11 ;  /* 0x00000002ca077824 */ /* 0x002fe200078e020b */
[----:B--2---:R-:W-:-:S04]  /*bab0*/  LEA R4, P6, R11, R123, 0x1 ;  /* 0x0000007b0b047211 */ /* 0x004fc800078c08ff */
[-C--:B------:R-:W-:Y:S01]  /*bac0*/  LEA.HI.X.SX32 R5, R11, R122.reuse, 0x1, P6 ;  /* 0x0000007a0b057211 */ /* 0x080fe200030f0eff */
[----:B----4-:R-:W-:Y:S01]  /*bad0*/  IMAD R9, R202, 0x2, R7 ;  /* 0x00000002ca097824 */ /* 0x010fe200078e0207 */
[C---:B------:R-:W-:Y:S02]  /*bae0*/  LEA R6, P6, R7.reuse, R123, 0x1 ;  /* 0x0000007b07067211 */ /* 0x040fe400078c08ff */
[----:B------:R-:W-:Y:S01]  /*baf0*/  ISETP.LT.AND P5, PT, R132, UR4, !P0 ;  /* 0x0000000484007c0c */ /* 0x000fe2000c7a1270 */
[----:B------:R-:W-:Y:S01]  /*bb00*/  ULDC UR4, c[0x0][0x22c] ;  /* 0x00008b0000047ab9 */ /* 0x000fe20000000800 */
[----:B------:R1:W-:Y:S01]  /*bb10*/  @P2 STG.E.U16 desc[UR10][R2.64], R86 ;  /* 0x0000005602002986 */ /* 0x0003e2000c10150a */
[----:B------:R-:W-:Y:S01]  /*bb20*/  LEA.HI.X.SX32 R7, R7, R122, 0x1, P6 ;  /* 0x0000007a07077211 */ /* 0x000fe200030f0eff */
[----:B------:R-:W-:Y:S01]  /*bb30*/  IMAD R11, R202, 0x2, R9 ;  /* 0x00000002ca0b7824 */ /* 0x000fe200078e0209 */
[----:B------:R-:W-:Y:S01]  /*bb40*/  ISETP.LT.AND P4, PT, R133, UR4, !P0 ;  /* 0x0000000485007c0c */ /* 0x000fe2000c781270 */
[----:B------:R-:W-:Y:S01]  /*bb50*/  ULDC UR4, c[0x0][0x22c] ;  /* 0x00008b0000047ab9 */ /* 0x000fe20000000800 */
[----:B------:R-:W-:-:S02]  /*bb60*/  PRMT R87, R87, 0x7632, R87 ;  /* 0x0000763257577816 */ /* 0x000fc40000000057 */
[----:B------:R-:W-:Y:S01]  /*bb70*/  ISETP.LT.AND P2, PT, R134, UR4, !P0 ;  /* 0x0000000486007c0c */ /* 0x000fe2000c741270 */
[----:B------:R-:W-:Y:S01]  /*bb80*/  ULDC UR4, c[0x0][0x22c] ;  /* 0x00008b0000047ab9 */ /* 0x000fe20000000800 */
[CC--:B-1----:R-:W-:Y:S01]  /*bb90*/  LEA R2, P6, R9.reuse, R123.reuse, 0x1 ;  /* 0x0000007b09027211 */ /* 0x0c2fe200078c08ff */
[----:B------:R1:W-:Y:S01]  /*bba0*/  @P3 STG.E.U16 desc[UR10][R4.64], R87 ;  /* 0x0000005704003986 */ /* 0x0003e2000c10150a */
[----:B------:R-:W-:Y:S02]  /*bbb0*/  IMAD R13, R202, 0x2, R11 ;  /* 0x00000002ca0d7824 */ /* 0x000fe400078e020b */
[-C--:B------:R-:W-:Y:S02]  /*bbc0*/  LEA.HI.X.SX32 R3, R9, R122.reuse, 0x1, P6 ;  /* 0x0000007a09037211 */ /* 0x080fe400030f0eff */
[-C--:B------:R-:W-:Y:S02]  /*bbd0*/  LEA R8, P6, R11, R123.reuse, 0x1 ;  /* 0x0000007b0b087211 */ /* 0x080fe400078c08ff */
[----:B------:R-:W-:Y:S01]  /*bbe0*/  ISETP.LT.AND P3, PT, R135, UR4, !P0 ;  /* 0x0000000487007c0c */ /* 0x000fe2000c761270 */
[----:B------:R-:W-:Y:S01]  /*bbf0*/  ULDC UR4, c[0x0][0x22c] ;  /* 0x00008b0000047ab9 */ /* 0x000fe20000000800 */
[----:B------:R-:W-:Y:S01]  /*bc00*/  LEA.HI.X.SX32 R9, R11, R122, 0x1, P6 ;  /* 0x0000007a0b097211 */ /* 0x000fe200030f0eff */
[----:B------:R2:W-:Y:S01]  /*bc10*/  @P5 STG.E.U16 desc[UR10][R6.64], R88 ;  /* 0x0000005806005986 */ /* 0x0005e2000c10150a */
[----:B------:R-:W4:Y:S01]  /*bc20*/  LDC R11, c[0x0][0x248] ;  /* 0x00009200ff0b7b82 */ /* 0x000f220000000800 */
[----:B-1----:R-:W-:-:S02]  /*bc30*/  LEA R4, P6, R13, R123, 0x1 ;  /* 0x0000007b0d047211 */ /* 0x002fc400078c08ff */
[----:B------:R-:W-:Y:S01]  /*bc40*/  ISETP.LT.AND P5, PT, R140, UR4, !P0 ;  /* 0x000000048c007c0c */ /* 0x000fe2000c7a1270 */
[----:B------:R1:W-:Y:S01]  /*bc50*/  @P4 STG.E.U16 desc[UR10][R2.64], R89 ;  /* 0x0000005902004986 */ /* 0x0003e2000c10150a */
[----:B------:R-:W-:Y:S01]  /*bc60*/  LEA.HI.X.SX32 R5, R13, R122, 0x1, P6 ;  /* 0x0000007a0d057211 */ /* 0x000fe200030f0eff */
[C---:B------:R-:W-:Y:S01]  /*bc70*/  IMAD R13, R202.reuse, 0x2, R13 ;  /* 0x00000002ca0d7824 */ /* 0x040fe200078e020d */
[----:B------:R-:W-:Y:S01]  /*bc80*/  ULDC UR4, c[0x0][0x22c] ;  /* 0x00008b0000047ab9 */ /* 0x000fe20000000800 */
[----:B------:R0:W-:Y:S04]  /*bc90*/  @P2 STG.E.U16 desc[UR10][R8.64], R90 ;  /* 0x0000005a08002986 */ /* 0x0001e8000c10150a */
[----:B------:R3:W-:Y:S01]  /*bca0*/  @P3 STG.E.U16 desc[UR10][R4.64], R91 ;  /* 0x0000005b04003986 */ /* 0x0007e2000c10150a */
[----:B--2---:R-:W-:Y:S01]  /*bcb0*/  IMAD R7, R202, 0x2, R13 ;  /* 0x00000002ca077824 */ /* 0x004fe200078e020d */
[----:B-1----:R-:W-:-:S02]  /*bcc0*/  LEA R2, P3, R13, R123, 0x1 ;  /* 0x0000007b0d027211 */ /* 0x002fc400078608ff */
[----:B------:R-:W-:Y:S01]  /*bcd0*/  ISETP.LT.AND P4, PT, R141, UR4, !P0 ;  /* 0x000000048d007c0c */ /* 0x000fe2000c781270 */
[----:B------:R-:W-:Y:S01]  /*bce0*/  ULDC UR4, c[0x0][0x22c] ;  /* 0x00008b0000047ab9 */ /* 0x000fe20000000800 */
[----:B------:R-:W-:Y:S01]  /*bcf0*/  PRMT R88, R88, 0x7632, R88 ;  /* 0x0000763258587816 */ /* 0x000fe20000000058 */
[----:B0-----:R-:W-:Y:S01]  /*bd00*/  IMAD R9, R202, 0x2, R7 ;  /* 0x00000002ca097824 */ /* 0x001fe200078e0207 */
[----:B------:R-:W-:Y:S02]  /*bd10*/  LEA.HI.X.SX32 R3, R13, R122, 0x1, P3 ;  /* 0x0000007a0d037211 */ /* 0x000fe400018f0eff */
[----:B------:R-:W-:Y:S01]  /*bd20*/  ISETP.LT.AND P6, PT, R142, UR4, !P0 ;  /* 0x000000048e007c0c */ /* 0x000fe2000c7c1270 */
[----:B------:R-:W0:Y:S01]  /*bd30*/  LDC R13, c[0x0][0x248] ;  /* 0x00009200ff0d7b82 */ /* 0x000e220000000800 */
[-C--:B------:R-:W-:Y:S01]  /*bd40*/  LEA R6, P3, R7, R123.reuse, 0x1 ;  /* 0x0000007b07067211 */ /* 0x080fe200078608ff */
[----:B------:R1:W-:Y:S01]  /*bd50*/  @P5 STG.E.U16 desc[UR10][R2.64], R88 ;  /* 0x0000005802005986 */ /* 0x0003e2000c10150a */
[----:B---3--:R-:W-:Y:S01]  /*bd60*/  LEA R4, P5, R9, R123, 0x1 ;  /* 0x0000007b09047211 */ /* 0x008fe200078a08ff */
[----:B------:R-:W-:Y:S01]  /*bd70*/  ULDC UR4, c[0x0][0x22c] ;  /* 0x00008b0000047ab9 */ /* 0x000fe20000000800 */
[----:B------:R-:W-:-:S02]  /*bd80*/  PRMT R89, R89, 0x7632, R89 ;  /* 0x0000763259597816 */ /* 0x000fc40000000059 */
[-C--:B------:R-:W-:Y:S02]  /*bd90*/  LEA.HI.X.SX32 R7, R7, R122.reuse, 0x1, P3 ;  /* 0x0000007a07077211 */ /* 0x080fe400018f0eff */
[-C--:B------:R-:W-:Y:S01]  /*bda0*/  LEA.HI.X.SX32 R5, R9, R122.reuse, 0x1, P5 ;  /* 0x0000007a09057211 */ /* 0x080fe200028f0eff */
[----:B------:R-:W-:Y:S01]  /*bdb0*/  IMAD R9, R202, 0x2, R9 ;  /* 0x00000002ca097824 */ /* 0x000fe200078e0209 */
[----:B------:R-:W-:Y:S01]  /*bdc0*/  PRMT R90, R90, 0x7632, R90 ;  /* 0x000076325a5a7816 */ /* 0x000fe2000000005a */
[----:B------:R2:W-:Y:S02]  /*bdd0*/  @P4 STG.E.U16 desc[UR10][R6.64], R89 ;  /* 0x0000005906004986 */ /* 0x0005e4000c10150a */
[----:B------:R-:W-:Y:S02]  /*bde0*/  IMAD R202, R202, 0x2, R9 ;  /* 0x00000002caca7824 */ /* 0x000fe400078e0209 */
[----:B------:R3:W-:Y:S01]  /*bdf0*/  @P6 STG.E.U16 desc[UR10][R4.64], R90 ;  /* 0x0000005a04006986 */ /* 0x0007e2000c10150a */
[-C--:B-1----:R-:W-:Y:S01]  /*be00*/  LEA R2, P6, R9, R123.reuse, 0x1 ;  /* 0x0000007b09027211 */ /* 0x082fe200078c08ff */
[----:B----4-:R-:W-:Y:S01]  /*be10*/  IMAD R8, R11, 0x2, R202 ;  /* 0x000000020b087824 */ /* 0x010fe200078e02ca */
[----:B------:R-:W-:Y:S01]  /*be20*/  ISETP.LT.AND P2, PT, R143, UR4, !P0 ;  /* 0x000000048f007c0c */ /* 0x000fe2000c741270 */
[----:B------:R-:W1:Y:S01]  /*be30*/  LDC R11, c[0x0][0x248] ;  /* 0x00009200ff0b7b82 */ /* 0x000e620000000800 */
[----:B------:R-:W-:Y:S01]  /*be40*/  LEA.HI.X.SX32 R3, R9, R122, 0x1, P6 ;  /* 0x0000007a09037211 */ /* 0x000fe200030f0eff */
[----:B------:R-:W-:Y:S01]  /*be50*/  ULDC UR4, c[0x0][0x22c] ;  /* 0x00008b0000047ab9 */ /* 0x000fe20000000800 */
[----:B--2---:R-:W-:-:S02]  /*be60*/  LEA R6, P6, R202, R123, 0x1 ;  /* 0x0000007bca067211 */ /* 0x004fc400078c08ff */
[----:B------:R-:W-:Y:S01]  /*be70*/  ISETP.LT.AND P3, PT, R148, UR4, !P0 ;  /* 0x0000000494007c0c */ /* 0x000fe2000c761270 */
[----:B------:R-:W-:Y:S01]  /*be80*/  ULDC UR4, c[0x0][0x22c] ;  /* 0x00008b0000047ab9 */ /* 0x000fe20000000800 */
[-C--:B------:R-:W-:Y:S02]  /*be90*/  LEA.HI.X.SX32 R7, R202, R122.reuse, 0x1, P6 ;  /* 0x0000007aca077211 */ /* 0x080fe400030f0eff */
[C---:B---3--:R-:W-:Y:S02]  /*bea0*/  LEA R4, P6, R8.reuse, R123, 0x1 ;  /* 0x0000007b08047211 */ /* 0x048fe400078c08ff */
[----:B------:R-:W-:Y:S02]  /*beb0*/  PRMT R91, R91, 0x7632, R91 ;  /* 0x000076325b5b7816 */ /* 0x000fe4000000005b */
[----:B------:R-:W-:Y:S01]  /*bec0*/  LEA.HI.X.SX32 R5, R8, R122, 0x1, P6 ;  /* 0x0000007a08057211 */ /* 0x000fe200030f0eff */
[----:B0-----:R-:W-:Y:S01]  /*bed0*/  IMAD R8, R13, 0x2, R8 ;  /* 0x000000020d087824 */ /* 0x001fe200078e0208 */
[----:B------:R-:W-:Y:S01]  /*bee0*/  ISETP.LT.AND P4, PT, R149, UR4, !P0 ;  /* 0x0000000495007c0c */ /* 0x000fe2000c781270 */
[----:B------:R-:W0:Y:S01]  /*bef0*/  LDC R13, c[0x0][0x248] ;  /* 0x00009200ff0d7b82 */ /* 0x000e220000000800 */
[----:B------:R2:W-:Y:S01]  /*bf00*/  @P2 STG.E.U16 desc[UR10][R2.64], R91 ;  /* 0x0000005b02002986 */ /* 0x0005e2000c10150a */
[----:B------:R-:W-:Y:S01]  /*bf10*/  IMAD R9, R15, 0x2, R8 ;  /* 0x000000020f097824 */ /* 0x000fe200078e0208 */
[----:B------:R-:W-:-:S05]  /*bf20*/  ULDC UR4, c[0x0][0x22c] ;  /* 0x00008b0000047ab9 */ /* 0x000fca0000000800 */
[----:B------:R-:W3:Y:S01]  /*bf30*/  LDC R15, c[0x0][0x248] ;  /* 0x00009200ff0f7b82 */ /* 0x000ee20000000800 */
[----:B------:R4:W-:Y:S01]  /*bf40*/  @P3 STG.E.U16 desc[UR10][R6.64], R92 ;  /* 0x0000005c06003986 */ /* 0x0009e2000c10150a */
[-C--:B--2---:R-:W-:Y:S02]  /*bf50*/  LEA R2, P6, R8, R123.reuse, 0x1 ;  /* 0x0000007b08027211 */ /* 0x084fe400078c08ff */
[----:B------:R-:W-:Y:S01]  /*bf60*/  ISETP.LT.AND P5, PT, R150, UR4, !P0 ;  /* 0x0000000496007c0c */ /* 0x000fe2000c7a1270 */
[----:B------:R-:W-:Y:S01]  /*bf70*/  ULDC UR4, c[0x0][0x22c] ;  /* 0x00008b0000047ab9 */ /* 0x000fe20000000800 */
[-C--:B------:R-:W-:Y:S02]  /*bf80*/  LEA.HI.X.SX32 R3, R8, R122.reuse, 0x1, P6 ;  /* 0x0000007a08037211 */ /* 0x080fe400030f0eff */
[----:B------:R-:W-:Y:S01]  /*bf90*/  LEA R8, P6, R9, R123, 0x1 ;  /* 0x0000007b09087211 */ /* 0x000fe200078c08ff */
[----:B----4-:R-:W-:Y:S01]  /*bfa0*/  IMAD R6, R10, 0x2, R9 ;  /* 0x000000020a067824 */ /* 0x010fe200078e0209 */
[----:B------:R-:W-:Y:S01]  /*bfb0*/  ISETP.LT.AND P2, PT, R151, UR4, !P0 ;  /* 0x0000000497007c0c */ /* 0x000fe2000c741270 */
[----:B------:R-:W-:Y:S01]  /*bfc0*/  ULDC UR4, c[0x0][0x22c] ;  /* 0x00008b0000047ab9 */ /* 0x000fe20000000800 */
[----:B------:R2:W-:Y:S01]  /*bfd0*/  @P4 STG.E.U16 desc[UR10][R4.64], R93 ;  /* 0x0000005d04004986 */ /* 0x0005e2000c10150a */
[----:B------:R-:W-:Y:S01]  /*bfe0*/  LEA.HI.X.SX32 R9, R9, R122, 0x1, P6 ;  /* 0x0000007a09097211 */ /* 0x000fe200030f0eff */
[----:B-1----:R-:W-:Y:S01]  /*bff0*/  IMAD R10, R11, 0x2, R6 ;  /* 0x000000020b0a7824 */ /* 0x002fe200078e0206 */
[----:B------:R-:W-:Y:S01]  /*c000*/  ISETP.LT.AND P3, PT, R152, UR4, !P0 ;  /* 0x0000000498007c0c */ /* 0x000fe2000c761270 */
[----:B------:R-:W1:Y:S01]  /*c010*/  LDC R11, c[0x0][0x248] ;  /* 0x00009200ff0b7b82 */ /* 0x000e620000000800 */
[----:B------:R-:W-:-:S02]  /*c020*/  ULDC UR4, c[0x0][0x22c] ;  /* 0x00008b0000047ab9 */ /* 0x000fc40000000800 */
[----:B------:R-:W-:Y:S01]  /*c030*/  ISETP.LT.AND P4, PT, R153, UR4, !P0 ;  /* 0x0000000499007c0c */ /* 0x000fe2000c781270 */
[----:B------:R-:W-:Y:S01]  /*c040*/  ULDC UR4, c[0x0][0x22c] ;  /* 0x00008b0000047ab9 */ /* 0x000fe20000000800 */
[----:B--2---:R-:W-:-:S04]  /*c050*/  LEA R4, P6, R6, R123, 0x1 ;  /* 0x0000007b06047211 */ /* 0x004fc800078c08ff */
[-C--:B------:R-:W-:Y:S02]  /*c060*/  LEA.HI.X.SX32 R5, R6, R122.reuse, 0x1, P6 ;  /* 0x0000007a06057211 */ /* 0x080fe400030f0eff */
[----:B------:R-:W-:Y:S01]  /*c070*/  LEA R6, P6, R10, R123, 0x1 ;  /* 0x0000007b0a067211 */ /* 0x000fe200078c08ff */
[----:B------:R2:W-:Y:S01]  /*c080*/  @P5 STG.E.U16 desc[UR10][R2.64], R94 ;  /* 0x0000005e02005986 */ /* 0x0005e2000c10150a */
[----:B------:R-:W-:Y:S02]  /*c090*/  PRMT R92, R92, 0x7632, R92 ;  /* 0x000076325c5c7816 */ /* 0x000fe4000000005c */
[----:B------:R-:W-:Y:S01]  /*c0a0*/  LEA.HI.X.SX32 R7, R10, R122, 0x1, P6 ;  /* 0x0000007a0a077211 */ /* 0x000fe200030f0eff */
[----:B0-----:R-:W-:Y:S01]  /*c0b0*/  IMAD R10, R13, 0x2, R10 ;  /* 0x000000020d0a7824 */ /* 0x001fe200078e020a */
[----:B------:R-:W-:Y:S01]  /*c0c0*/  ISETP.LT.AND P5, PT, R154, UR4, !P0 ;  /* 0x000000049a007c0c */ /* 0x000fe2000c7a1270 */
[----:B------:R3:W-:Y:S01]  /*c0d0*/  @P2 STG.E.U16 desc[UR10][R8.64], R95 ;  /* 0x0000005f08002986 */ /* 0x0007e2000c10150a */
[----:B------:R-:W-:Y:S01]  /*c0e0*/  ULDC UR4, c[0x0][0x22c] ;  /* 0x00008b0000047ab9 */ /* 0x000fe20000000800 */
[----:B------:R-:W0:Y:S01]  /*c0f0*/  LDC R13, c[0x0][0x248] ;  /* 0x00009200ff0d7b82 */ /* 0x000e220000000800 */
[----:B------:R-:W-:-:S02]  /*c100*/  ISETP.LT.AND P2, PT, R155, UR4, !P0 ;  /* 0x000000049b007c0c */ /* 0x000fc4000c741270 */
[----:B--2---:R-:W-:Y:S01]  /*c110*/  PRMT R3, R93, 0x7632, R3 ;  /* 0x000076325d037816 */ /* 0x004fe20000000003 */
[----:B------:R2:W-:Y:S01]  /*c120*/  @P3 STG.E.U16 desc[UR10][R4.64], R92 ;  /* 0x0000005c04003986 */ /* 0x0005e2000c10150a */
[----:B------:R-:W-:Y:S01]  /*c130*/  PRMT R94, R94, 0x7632, R94 ;  /* 0x000076325e5e7816 */ /* 0x000fe2000000005e */
[----:B------:R-:W-:Y:S01]  /*c140*/  ULDC UR4, c[0x0][0x22c] ;  /* 0x00008b0000047ab9 */ /* 0x000fe20000000800 */
[----:B---3--:R-:W-:Y:S01]  /*c150*/  IMAD R8, R15, 0x2, R10 ;  /* 0x000000020f087824 */ /* 0x008fe200078e020a */
[----:B------:R3:W-:Y:S01]  /*c160*/  @P4 STG.E.U16 desc[UR10][R6.64], R3 ;  /* 0x0000000306004986 */ /* 0x0007e2000c10150a */
[-C--:B------:R-:W-:Y:S01]  /*c170*/  LEA R2, P4, R10, R123.reuse, 0x1 ;  /* 0x0000007b0a027211 */ /* 0x080fe200078808ff */
[----:B------:R-:W4:Y:S02]  /*c180*/  LDC R15, c[0x0][0x248] ;  /* 0x00009200ff0f7b82 */ /* 0x000f240000000800 */
[----:B--2---:R-:W-:Y:S02]  /*c190*/  LEA R4, P6, R8, R123, 0x1 ;  /* 0x0000007b08047211 */ /* 0x004fe400078c08ff */
[----:B------:R-:W-:-:S02]  /*c1a0*/  PRMT R95, R95, 0x7632, R95 ;  /* 0x000076325f5f7816 */ /* 0x000fc4000000005f */
[-C--:B------:R-:W-:Y:S02]  /*c1b0*/  LEA.HI.X.SX32 R5, R8, R122.reuse, 0x1, P6 ;  /* 0x0000007a08057211 */ /* 0x080fe400030f0eff */
[----:B---3--:R-:W-:Y:S01]  /*c1c0*/  LEA.HI.X.SX32 R3, R10, R122, 0x1, P4 ;  /* 0x0000007a0a037211 */ /* 0x008fe200020f0eff */
[----:B-1----:R-:W-:-:S04]  /*c1d0*/  IMAD R8, R11, 0x2, R8 ;  /* 0x000000020b087824 */ /* 0x002fc800078e0208 */
[----:B------:R1:W-:Y:S01]  /*c1e0*/  @P5 STG.E.U16 desc[UR10][R2.64], R94 ;  /* 0x0000005e02005986 */ /* 0x0003e2000c10150a */
[----:B------:R-:W-:Y:S01]  /*c1f0*/  IMAD R10, R17, 0x2, R8 ;  /* 0x00000002110a7824 */ /* 0x000fe200078e0208 */
[----:B------:R-:W-:Y:S01]  /*c200*/  ISETP.LT.AND P3, PT, R156, UR4, !P0 ;  /* 0x000000049c007c0c */ /* 0x000fe2000c761270 */
[----:B------:R-:W-:Y:S01]  /*c210*/  ULDC UR4, c[0x0][0x22c] ;  /* 0x00008b0000047ab9 */ /* 0x000fe20000000800 */
[----:B------:R2:W-:Y:S01]  /*c220*/  @P2 STG.E.U16 desc[UR10][R4.64], R95 ;  /* 0x0000005f04002986 */ /* 0x0005e2000c10150a */
[CC--:B------:R-:W-:Y:S01]  /*c230*/  LEA R6, P2, R8.reuse, R123.reuse, 0x1 ;  /* 0x0000007b08067211 */ /* 0x0c0fe200078408ff */
[----:B------:R-:W3:Y:S03]  /*c240*/  LDC R17, c[0x0][0x248] ;  /* 0x00009200ff117b82 */ /* 0x000ee60000000800 */
[----:B------:R-:W-:Y:S02]  /*c250*/  LEA.HI.X.SX32 R7, R8, R122, 0x1, P2 ;  /* 0x0000007a08077211 */ /* 0x000fe400010f0eff */
[----:B------:R-:W-:-:S02]  /*c260*/  LEA R8, P6, R10, R123, 0x1 ;  /* 0x0000007b0a087211 */ /* 0x000fc400078c08ff */
[----:B------:R-:W-:Y:S01]  /*c270*/  ISETP.LT.AND P4, PT, R157, UR4, !P0 ;  /* 0x000000049d007c0c */ /* 0x000fe2000c781270 */
[----:B------:R-:W-:Y:S01]  /*c280*/  ULDC UR4, c[0x0][0x22c] ;  /* 0x00008b0000047ab9 */ /* 0x000fe20000000800 */
[----:B------:R-:W-:Y:S01]  /*c290*/  LEA.HI.X.SX32 R9, R10, R122, 0x1, P6 ;  /* 0x0000007a0a097211 */ /* 0x000fe200030f0eff */
[----:B0-----:R-:W-:Y:S01]  /*c2a0*/  IMAD R10, R13, 0x2, R10 ;  /* 0x000000020d0a7824 */ /* 0x001fe200078e020a */
[----:B------:R-:W-:Y:S01]  /*c2b0*/  ISETP.LT.AND P5, PT, R158, UR4, !P0 ;  /* 0x000000049e007c0c */ /* 0x000fe2000c7a1270 */
[----:B------:R0:W-:Y:S01]  /*c2c0*/  @P3 STG.E.U16 desc[UR10][R6.64], R96 ;  /* 0x0000006006003986 */ /* 0x0001e2000c10150a */
[----:B------:R-:W-:Y:S01]  /*c2d0*/  ISETP.LT.AND P2, PT, R159, UR5, !P0 ;  /* 0x000000059f007c0c */ /* 0x000fe2000c741270 */
[----:B----4-:R-:W-:Y:S01]  /*c2e0*/  IMAD R11, R15, 0x2, R10 ;  /* 0x000000020f0b7824 */ /* 0x010fe200078e020a */
[----:B------:R-:W4:Y:S01]  /*c2f0*/  LDC R13, c[0x0][0x248] ;  /* 0x00009200ff0d7b82 */ /* 0x000f220000000800 */
[-C--:B-1----:R-:W-:Y:S01]  /*c300*/  LEA R2, P3, R10, R123.reuse, 0x1 ;  /* 0x0000007b0a027211 */ /* 0x082fe200078608ff */
[----:B------:R-:W-:Y:S01]  /*c310*/  ULDC UR4, c[0x0][0x22c] ;  /* 0x00008b0000047ab9 */ /* 0x000fe20000000800 */
[----:B------:R-:W-:Y:S01]  /*c320*/  ULDC UR5, c[0x0][0x22c] ;  /* 0x00008b0000057ab9 */ /* 0x000fe20000000800 */
[----:B--2---:R-:W-:-:S02]  /*c330*/  LEA R4, P6, R11, R123, 0x1 ;  /* 0x0000007b0b047211 */ /* 0x004fc400078c08ff */
[-C--:B------:R-:W-:Y:S02]  /*c340*/  LEA.HI.X.SX32 R3, R10, R122.reuse, 0x1, P3 ;  /* 0x0000007a0a037211 */ /* 0x080fe400018f0eff */
[----:B------:R-:W1:Y:S01]  /*c350*/  LDC R10, c[0x0][0x248] ;  /* 0x00009200ff0a7b82 */ /* 0x000e620000000800 */
[----:B------:R-:W-:Y:S01]  /*c360*/  LEA.HI.X.SX32 R5, R11, R122, 0x1, P6 ;  /* 0x0000007a0b057211 */ /* 0x000fe200030f0eff */
[----:B------:R-:W-:Y:S01]  /*c370*/  IMAD R11, R12, 0x2, R11 ;  /* 0x000000020c0b7824 */ /* 0x000fe200078e020b */
[----:B------:R-:W-:Y:S01]  /*c380*/  ISETP.LT.AND P3, PT, R160, UR4, !P0 ;  /* 0x00000004a0007c0c */ /* 0x000fe2000c761270 */
[----:B------:R2:W-:Y:S01]  /*c390*/  @P4 STG.E.U16 desc[UR10][R8.64], R97 ;  /* 0x0000006108004986 */ /* 0x0005e2000c10150a */
[----:B------:R-:W-:-:S03]  /*c3a0*/  ULDC UR4, c[0x0][0x22c] ;  /* 0x00008b0000047ab9 */ /* 0x000fc60000000800 */
[----:B------:R-:W3:Y:S01]  /*c3b0*/  LDC R12, c[0x0][0x248] ;  /* 0x00009200ff0c7b82 */ /* 0x000ee20000000800 */
[----:B------:R2:W-:Y:S01]  /*c3c0*/  @P5 STG.E.U16 desc[UR10][R2.64], R98 ;  /* 0x0000006202005986 */ /* 0x0005e2000c10150a */
[----:B------:R-:W-:Y:S01]  /*c3d0*/  ISETP.LT.AND P4, PT, R161, UR5, !P0 ;  /* 0x00000005a1007c0c */ /* 0x000fe2000c781270 */
[----:B------:R-:W-:Y:S02]  /*c3e0*/  ULDC UR5, c[0x0][0x22c] ;  /* 0x00008b0000057ab9 */ /* 0x000fe40000000800 */
[----:B------:R4:W-:Y:S01]  /*c3f0*/  @P2 STG.E.U16 desc[UR10][R4.64], R99 ;  /* 0x0000006304002986 */ /* 0x0009e2000c10150a */
[C---:B0-----:R-:W-:Y:S01]  /*c400*/  LEA R6, P2, R11.reuse, R123, 0x1 ;  /* 0x0000007b0b067211 */ /* 0x041fe200078408ff */
[----:B--2---:R-:W-:Y:S01]  /*c410*/  IMAD R8, R14, 0x2, R11 ;  /* 0x000000020e087824 */ /* 0x004fe200078e020b */
[----:B------:R-:W0:Y:S02]  /*c420*/  LDC R9, c[0x0][0x248] ;  /* 0x00009200ff097b82 */ /* 0x000e240000000800 */
[----:B------:R-:W-:-:S02]  /*c430*/  LEA.HI.X.SX32 R7, R11, R122, 0x1, P2 ;  /* 0x0000007a0b077211 */ /* 0x000fc400010f0eff */
[----:B------:R-:W-:Y:S02]  /*c440*/  PRMT R3, R96, 0x7632, R3 ;  /* 0x0000763260037816 */ /* 0x000fe40000000003 */
[----:B------:R-:W-:Y:S02]  /*c450*/  LEA R2, P6, R8, R123, 0x1 ;  /* 0x0000007b08027211 */ /* 0x000fe400078c08ff */
[----:B------:R-:W-:Y:S01]  /*c460*/  PRMT R97, R97, 0x7632, R97 ;  /* 0x0000763261617816 */ /* 0x000fe20000000061 */
[----:B------:R2:W-:Y:S01]  /*c470*/  @P3 STG.E.U16 desc[UR10][R6.64], R3 ;  /* 0x0000000306003986 */ /* 0x0005e2000c10150a */
[----:B----4-:R-:W-:Y:S01]  /*c480*/  IMAD R5, R13, 0x2, R8 ;  /* 0x000000020d057824 */ /* 0x010fe200078e0208 */
[----:B------:R-:W4:Y:S01]  /*c490*/  LDC R11, c[0x0][0x248] ;  /* 0x00009200ff0b7b82 */ /* 0x000f220000000800 */
[----:B------:R-:W-:Y:S01]  /*c4a0*/  ISETP.LT.AND P5, PT, R162, UR4, !P0 ;  /* 0x00000004a2007c0c */ /* 0x000fe2000c7a1270 */
[----:B------:R-:W-:Y:S01]  /*c4b0*/  ULDC UR4, c[0x0][0x22c] ;  /* 0x00008b0000047ab9 */ /* 0x000fe20000000800 */
[----:B------:R-:W-:-:S05]  /*c4c0*/  PRMT R98, R98, 0x7632, R98 ;  /* 0x0000763262627816 */ /* 0x000fca0000000062 */
[----:B------:R-:W4:Y:S01]  /*c4d0*/  LDC R13, c[0x0][0x248] ;  /* 0x00009200ff0d7b82 */ /* 0x000f220000000800 */
[----:B--2---:R-:W-:Y:S01]  /*c4e0*/  LEA.HI.X.SX32 R3, R8, R122, 0x1, P6 ;  /* 0x0000007a08037211 */ /* 0x004fe200030f0eff */
[----:B-1----:R-:W-:-:S04]  /*c4f0*/  IMAD R7, R10, 0x2, R5 ;  /* 0x000000020a077824 */ /* 0x002fc800078e0205 */
[----:B------:R1:W-:Y:S01]  /*c500*/  @P4 STG.E.U16 desc[UR10][R2.64], R97 ;  /* 0x0000006102004986 */ /* 0x0003e2000c10150a */
[C---:B------:R-:W-:Y:S01]  /*c510*/  LEA R4, P4, R5.reuse, R123, 0x1 ;  /* 0x0000007b05047211 */ /* 0x040fe200078808ff */
[----:B------:R-:W2:Y:S01]  /*c520*/  LDC R10, c[0x0][0x248] ;  /* 0x00009200ff0a7b82 */ /* 0x000ea20000000800 */
[----:B---3--:R-:W-:Y:S02]  /*c530*/  IMAD R8, R12, 0x2, R7 ;  /* 0x000000020c087824 */ /* 0x008fe400078e0207 */
[----:B------:R-:W-:-:S05]  /*c540*/  LEA.HI.X.SX32 R5, R5, R122, 0x1, P4 ;  /* 0x0000007a05057211 */ /* 0x000fca00020f0eff */
[----:B------:R3:W-:Y:S01]  /*c550*/  @P5 STG.E.U16 desc[UR10][R4.64], R98 ;  /* 0x0000006204005986 */ /* 0x0007e2000c10150a */
[----:B------:R-:W-:Y:S01]  /*c560*/  ISETP.LT.AND P2, PT, R163, UR4, !P0 ;  /* 0x00000004a3007c0c */ /* 0x000fe2000c741270 */
[----:B------:R-:W-:Y:S01]  /*c570*/  ULDC UR4, c[0x0][0x22c] ;  /* 0x00008b0000047ab9 */ /* 0x000fe20000000800 */
[CC--:B-1----:R-:W-:Y:S01]  /*c580*/  LEA R2, P5, R8.reuse, R123.reuse, 0x1 ;  /* 0x0000007b08027211 */ /* 0x0c2fe200078a08ff */
[----:B------:R-:W1:Y:S03]  /*c590*/  LDC R12, c[0x0][0x248] ;  /* 0x00009200ff0c7b82 */ /* 0x000e660000000800 */
[-C--:B------:R-:W-:Y:S01]  /*c5a0*/  LEA.HI.X.SX32 R3, R8, R122.reuse, 0x1, P5 ;  /* 0x0000007a08037211 */ /* 0x080fe200028f0eff */
[----:B0-----:R-:W-:Y:S01]  /*c5b0*/  IMAD R8, R9, 0x2, R8 ;  /* 0x0000000209087824 */ /* 0x001fe200078e0208 */
[----:B------:R-:W-:Y:S01]  /*c5c0*/  ISETP.LT.AND P3, PT, R164, UR4, !P0 ;  /* 0x00000004a4007c0c */ /* 0x000fe2000c761270 */
[----:B------:R-:W-:Y:S01]  /*c5d0*/  ULDC UR4, c[0x0][0x22c] ;  /* 0x00008b0000047ab9 */ /* 0x000fe20000000800 */
[----:B------:R-:W-:Y:S01]  /*c5e0*/  LEA R6, P4, R7, R123, 0x1 ;  /* 0x0000007b07067211 */ /* 0x000fe200078808ff */
[----:B----4-:R-:W-:Y:S01]  /*c5f0*/  IMAD R9, R11, 0x2, R8 ;  /* 0x000000020b097824 */ /* 0x010fe200078e0208 */
[----:B------:R-:W-:Y:S01]  /*c600*/  ISETP.LT.AND P6, PT, R165, UR4, !P0 ;  /* 0x00000004a5007c0c */ /* 0x000fe2000c7c1270 */
[----:B------:R-:W0:Y:S01]  /*c610*/  LDC R11, c[0x0][0x248] ;  /* 0x00009200ff0b7b82 */ /* 0x000e220000000800 */
[----:B------:R-:W-:Y:S01]  /*c620*/  PRMT R99, R99, 0x7632, R99 ;  /* 0x0000763263637816 */ /* 0x000fe20000000063 */
[----:B------:R-:W-:Y:S01]  /*c630*/  ULDC UR4, c[0x0][0x22c] ;  /* 0x00008b0000047ab9 */ /* 0x000fe20000000800 */
[----:B------:R-:W-:-:S02]  /*c640*/  LEA.HI.X.SX32 R7, R7, R122, 0x1, P4 ;  /* 0x0000007a07077211 */ /* 0x000fc400020f0eff */
[-C--:B---3--:R-:W-:Y:S02]  /*c650*/  LEA R4, P5, R8, R123.reuse, 0x1 ;  /* 0x0000007b08047211 */ /* 0x088fe400078a08ff */
[----:B------:R-:W-:Y:S01]  /*c660*/  ISETP.LT.AND P4, PT, R166, UR4, !P0 ;  /* 0x00000004a6007c0c */ /* 0x000fe2000c781270 */
[----:B------:R-:W-:Y:S01]  /*c670*/  ULDC UR4, c[0x0][0x22c] ;  /* 0x00008b0000047ab9 */ /* 0x000fe20000000800 */
[----:B------:R-:W-:Y:S01]  /*c680*/  LEA.HI.X.SX32 R5, R8, R122, 0x1, P5 ;  /* 0x0000007a08057211 */ /* 0x000fe200028f0eff */
[----:B------:R3:W-:Y:S01]  /*c690*/  @P2 STG.E.U16 desc[UR10][R6.64], R99 ;  /* 0x0000006306002986 */ /* 0x0007e2000c10150a */
[----:B--2---:R-:W-:Y:S01]  /*c6a0*/  IMAD R8, R10, 0x2, R9 ;  /* 0x000000020a087824 */ /* 0x004fe200078e0209 */
[----:B------:R-:W-:Y:S01]  /*c6b0*/  ISETP.LT.AND P2, PT, R167, UR4, !P0 ;  /* 0x00000004a7007c0c */ /* 0x000fe2000c741270 */
[----:B------:R-:W-:Y:S01]  /*c6c0*/  ULDC UR4, c[0x0][0x22c] ;  /* 0x00008b0000047ab9 */ /* 0x000fe20000000800 */
[----:B------:R2:W-:Y:S01]  /*c6d0*/  @P3 STG.E.U16 desc[UR10][R2.64], R100 ;  /* 0x0000006402003986 */ /* 0x0005e2000c10150a */
[----:B------:R-:W4:Y:S03]  /*c6e0*/  LDC R10, c[0x0][0x248] ;  /* 0x00009200ff0a7b82 */ /* 0x000f260000000800 */
[----:B------:R1:W-:Y:S01]  /*c6f0*/  @P6 STG.E.U16 desc[UR10][R4.64], R101 ;  /* 0x0000006504006986 */ /* 0x0003e2000c10150a */
[----:B---3--:R-:W-:-:S04]  /*c700*/  LEA R6, P5, R9, R123, 0x1 ;  /* 0x0000007b09067211 */ /* 0x008fc800078a08ff */
[----:B------:R-:W3:Y:S01]  /*c710*/  LDC R15, c[0x0][0x248] ;  /* 0x00009200ff0f7b82 */ /* 0x000ee20000000800 */
[----:B--2---:R-:W-:Y:S02]  /*c720*/  LEA R2, P6, R8, R123, 0x1 ;  /* 0x0000007b08027211 */ /* 0x004fe400078c08ff */
[----:B------:R-:W-:-:S05]  /*c730*/  LEA.HI.X.SX32 R7, R9, R122, 0x1, P5 ;  /* 0x0000007a09077211 */ /* 0x000fca00028f0eff */
[----:B------:R-:W2:Y:S01]  /*c740*/  LDC R9, c[0x0][0x248] ;  /* 0x00009200ff097b82 */ /* 0x000ea20000000800 */
[----:B------:R-:W-:Y:S01]  /*c750*/  LEA.HI.X.SX32 R3, R8, R122, 0x1, P6 ;  /* 0x0000007a08037211 */ /* 0x000fe200030f0eff */
[----:B------:R-:W-:Y:S01]  /*c760*/  IMAD R8, R13, 0x2, R8 ;  /* 0x000000020d087824 */ /* 0x000fe200078e0208 */
[----:B------:R-:W-:Y:S01]  /*c770*/  ISETP.LT.AND P3, PT, R168, UR4, !P0 ;  /* 0x00000004a8007c0c */ /* 0x000fe2000c761270 */
[----:B------:R0:W-:Y:S01]  /*c780*/  @P4 STG.E.U16 desc[UR10][R6.64], R102 ;  /* 0x0000006606004986 */ /* 0x0001e2000c10150a */
[----:B------:R-:W-:-:S03]  /*c790*/  ULDC UR4, c[0x0][0x22c] ;  /* 0x00008b0000047ab9 */ /* 0x000fc60000000800 */
[----:B------:R4:W-:Y:S01]  /*c7a0*/  @P2 STG.E.U16 desc[UR10][R2.64], R103 ;  /* 0x0000006702002986 */ /* 0x0009e2000c10150a */
[----:B-1----:R-:W-:Y:S01]  /*c7b0*/  LEA R4, P2, R8, R123, 0x1 ;  /* 0x0000007b08047211 */ /* 0x002fe200078408ff */
[----:B------:R-:W1:Y:S01]  /*c7c0*/  LDC R13, c[0x0][0x248] ;  /* 0x00009200ff0d7b82 */ /* 0x000e620000000800 */
[----:B------:R-:W-:Y:S01]  /*c7d0*/  ISETP.LT.AND P5, PT, R169, UR4, !P0 ;  /* 0x00000004a9007c0c */ /* 0x000fe2000c7a1270 */
[----:B------:R-:W-:Y:S01]  /*c7e0*/  ULDC UR4, c[0x0][0x22c] ;  /* 0x00008b0000047ab9 */ /* 0x000fe20000000800 */
[----:B0-----:R-:W-:-:S05]  /*c7f0*/  IMAD R7, R11, 0x2, R8 ;  /* 0x000000020b077824 */ /* 0x001fca00078e0208 */
[----:B------:R-:W0:Y:S01]  /*c800*/  LDC R11, c[0x0][0x248] ;  /* 0x00009200ff0b7b82 */ /* 0x000e220000000800 */
[-C--:B------:R-:W-:Y:S01]  /*c810*/  LEA.HI.X.SX32 R5, R8, R122.reuse, 0x1, P2 ;  /* 0x0000007a08057211 */ /* 0x080fe200010f0eff */
[----:B------:R-:W-:Y:S01]  /*c820*/  IMAD R8, R12, 0x2, R7 ;  /* 0x000000020c087824 */ /* 0x000fe200078e0207 */
[----:B------:R-:W-:Y:S02]  /*c830*/  PRMT R100, R100, 0x7632, R100 ;  /* 0x0000763264647816 */ /* 0x000fe40000000064 */
[-C--:B------:R-:W-:Y:S02]  /*c840*/  LEA R6, P2, R7, R123.reuse, 0x1 ;  /* 0x0000007b07067211 */ /* 0x080fe400078408ff */
[----:B----4-:R-:W-:Y:S01]  /*c850*/  PRMT R3, R101, 0x7632, R3 ;  /* 0x0000763265037816 */ /* 0x010fe20000000003 */
[----:B------:R-:W-:Y:S01]  /*c860*/  @P3 STG.E.U16 desc[UR10][R4.64], R100 ;  /* 0x0000006404003986 */ /* 0x000fe2000c10150a */
[----:B------:R-:W-:Y:S01]  /*c870*/  LEA.HI.X.SX32 R7, R7, R122, 0x1, P2 ;  /* 0x0000007a07077211 */ /* 0x000fe200010f0eff */
[----:B------:R-:W4:Y:S01]  /*c880*/  LDC R12, c[0x0][0x248] ;  /* 0x00009200ff0c7b82 */ /* 0x000f220000000800 */
[----:B------:R-:W-:-:S02]  /*c890*/  LEA R2, P3, R8, R123, 0x1 ;  /* 0x0000007b08027211 */ /* 0x000fc400078608ff */
[----:B------:R-:W-:Y:S01]  /*c8a0*/  ISETP.LT.AND P6, PT, R170, UR4, !P0 ;  /* 0x00000004aa007c0c */ /* 0x000fe2000c7c1270 */
[----:B------:R3:W-:Y:S01]  /*c8b0*/  @P5 STG.E.U16 desc[UR10][R6.64], R3 ;  /* 0x0000000306005986 */ /* 0x0007e2000c10150a */
[----:B------:R-:W-:Y:S01]  /*c8c0*/  PRMT R102, R102, 0x7632, R102 ;  /* 0x0000763266667816 */ /* 0x000fe20000000066 */
[----:B------:R-:W-:Y:S01]  /*c8d0*/  ULDC UR4, c[0x0][0x22c] ;  /* 0x00008b0000047ab9 */ /* 0x000fe20000000800 */
[----:B---3--:R-:W-:Y:S01]  /*c8e0*/  LEA.HI.X.SX32 R3, R8, R122, 0x1, P3 ;  /* 0x0000007a08037211 */ /* 0x008fe200018f0eff */
[----:B--2---:R-:W-:Y:S02]  /*c8f0*/  IMAD R8, R9, 0x2, R8 ;  /* 0x0000000209087824 */ /* 0x004fe400078e0208 */
[----:B------:R-:W2:Y:S06]  /*c900*/  LDC R9, c[0x0][0x248] ;  /* 0x00009200ff097b82 */ /* 0x000eac0000000800 */
[----:B------:R3:W-:Y:S01]  /*c910*/  @P6 STG.E.U16 desc[UR10][R2.64], R102 ;  /* 0x0000006602006986 */ /* 0x0007e2000c10150a */
[----:B------:R-:W-:Y:S01]  /*c920*/  LEA R4, P6, R8, R123, 0x1 ;  /* 0x0000007b08047211 */ /* 0x000fe200078c08ff */
[----:B0-----:R-:W-:-:S03]  /*c930*/  IMAD R7, R11, 0x2, R8 ;  /* 0x000000020b077824 */ /* 0x001fc600078e0208 */
[-C--:B------:R-:W-:Y:S01]  /*c940*/  LEA.HI.X.SX32 R5, R8, R122.reuse, 0x1, P6 ;  /* 0x0000007a08057211 */ /* 0x080fe200030f0eff */
[----:B------:R-:W-:Y:S01]  /*c950*/  IMAD R8, R10, 0x2, R7 ;  /* 0x000000020a087824 */ /* 0x000fe200078e0207 */
[-C--:B------:R-:W-:Y:S01]  /*c960*/  LEA R6, P6, R7, R123.reuse, 0x1 ;  /* 0x0000007b07067211 */ /* 0x080fe200078c08ff */
[----:B------:R-:W0:Y:S01]  /*c970*/  LDC R11, c[0x0][0x248] ;  /* 0x00009200ff0b7b82 */ /* 0x000e220000000800 */
[----:B------:R-:W-:Y:S01]  /*c980*/  ISETP.LT.AND P4, PT, R171, UR5, !P0 ;  /* 0x00000005ab007c0c */ /* 0x000fe2000c781270 */
[----:B------:R-:W-:Y:S01]  /*c990*/  ULDC UR5, c[0x0][0x22c] ;  /* 0x00008b0000057ab9 */ /* 0x000fe20000000800 */
[-C--:B------:R-:W-:Y:S02]  /*c9a0*/  LEA.HI.X.SX32 R7, R7, R122.reuse, 0x1, P6 ;  /* 0x0000007a07077211 */ /* 0x080fe400030f0eff */
[----:B---3--:R-:W-:Y:S02]  /*c9b0*/  LEA R2, P6, R8, R123, 0x1 ;  /* 0x0000007b08027211 */ /* 0x008fe400078c08ff */
[----:B------:R-:W-:Y:S01]  /*c9c0*/  ISETP.LT.AND P2, PT, R172, UR4, !P0 ;  /* 0x00000004ac007c0c */ /* 0x000fe2000c741270 */
[----:B------:R-:W-:Y:S01]  /*c9d0*/  ULDC UR4, c[0x0][0x22c] ;  /* 0x00008b0000047ab9 */ /* 0x000fe20000000800 */
[----:B------:R-:W-:-:S02]  /*c9e0*/  LEA.HI.X.SX32 R3, R8, R122, 0x1, P6 ;  /* 0x0000007a08037211 */ /* 0x000fc400030f0eff */
[----:B------:R-:W-:Y:S01]  /*c9f0*/  PRMT R103, R103, 0x7632, R103 ;  /* 0x0000763267677816 */ /* 0x000fe20000000067 */
[----:B--2---:R-:W-:Y:S01]  /*ca00*/  IMAD R8, R9, 0x2, R8 ;  /* 0x0000000209087824 */ /* 0x004fe200078e0208 */
[----:B------:R-:W-:-:S03]  /*ca10*/  ISETP.LT.AND P3, PT, R173, UR4, !P0 ;  /* 0x00000004ad007c0c */ /* 0x000fc6000c761270 */
[----:B------:R2:W-:Y:S01]  /*ca20*/  @P4 STG.E.U16 desc[UR10][R4.64], R103 ;  /* 0x0000006704004986 */ /* 0x0005e2000c10150a */
[----:B------:R-:W-:Y:S01]  /*ca30*/  ULDC UR4, c[0x0][0x22c] ;  /* 0x00008b0000047ab9 */ /* 0x000fe20000000800 */
[----:B-1----:R-:W-:Y:S02]  /*ca40*/  IMAD R9, R13, 0x2, R8 ;  /* 0x000000020d097824 */ /* 0x002fe400078e0208 */
[----:B------:R-:W1:Y:S01]  /*ca50*/  LDC R13, c[0x0][0x248] ;  /* 0x00009200ff0d7b82 */ /* 0x000e620000000800 */
[----:B------:R-:W-:Y:S01]  /*ca60*/  ISETP.LT.AND P5, PT, R174, UR4, !P0 ;  /* 0x00000004ae007c0c */ /* 0x000fe2000c7a1270 */
[----:B------:R-:W-:Y:S01]  /*ca70*/  ULDC UR4, c[0x0][0x22c] ;  /* 0x00008b0000047ab9 */ /* 0x000fe20000000800 */
[----:B------:R4:W-:Y:S01]  /*ca80*/  @P2 STG.E.U16 desc[UR10][R6.64], R104 ;  /* 0x0000006806002986 */ /* 0x0009e2000c10150a */
[C---:B--2---:R-:W-:Y:S02]  /*ca90*/  LEA R4, P6, R8.reuse, R123, 0x1 ;  /* 0x0000007b08047211 */ /* 0x044fe400078c08ff */
[----:B------:R-:W-:Y:S01]  /*caa0*/  ISETP.LT.AND P4, PT, R175, UR4, !P0 ;  /* 0x00000004af007c0c */ /* 0x000fe2000c781270 */
[----:B------:R-:W-:Y:S01]  /*cab0*/  ULDC UR4, c[0x0][0x22c] ;  /* 0x00008b0000047ab9 */ /* 0x000fe20000000800 */
[----:B------:R-:W-:-:S02]  /*cac0*/  LEA.HI.X.SX32 R5, R8, R122, 0x1, P6 ;  /* 0x0000007a08057211 */ /* 0x000fc400030f0eff */
[CC--:B------:R-:W-:Y:S01]  /*cad0*/  LEA R8, P6, R9.reuse, R123.reuse, 0x1 ;  /* 0x0000007b09087211 */ /* 0x0c0fe200078c08ff */
[----:B----4-:R-:W-:Y:S01]  /*cae0*/  IMAD R6, R12, 0x2, R9 ;  /* 0x000000020c067824 */ /* 0x010fe200078e0209 */
[----:B------:R-:W-:Y:S01]  /*caf0*/  ISETP.LT.AND P2, PT, R176, UR4, !P0 ;  /* 0x00000004b0007c0c */ /* 0x000fe2000c741270 */
[----:B------:R2:W-:Y:S01]  /*cb00*/  @P3 STG.E.U16 desc[UR10][R2.64], R105 ;  /* 0x0000006902003986 */ /* 0x0005e2000c10150a */
[----:B------:R-:W-:Y:S01]  /*cb10*/  LEA.HI.X.SX32 R9, R9, R122, 0x1, P6 ;  /* 0x0000007a09097211 */ /* 0x000fe200030f0eff */
[----:B0-----:R-:W-:Y:S01]  /*cb20*/  IMAD R10, R11, 0x2, R6 ;  /* 0x000000020b0a7824 */ /* 0x001fe200078e0206 */
[----:B------:R-:W-:Y:S01]  /*cb30*/  ULDC UR4, c[0x0][0x22c] ;  /* 0x00008b0000047ab9 */ /* 0x000fe20000000800 */
[----:B------:R-:W0:Y:S01]  /*cb40*/  LDC R11, c[0x0][0x248] ;  /* 0x00009200ff0b7b82 */ /* 0x000e220000000800 */
[----:B------:R-:W-:Y:S02]  /*cb50*/  ISETP.LT.AND P3, PT, R177, UR4, !P0 ;  /* 0x00000004b1007c0c */ /* 0x000fe4000c761270 */
[----:B------:R-:W-:Y:S01]  /*cb60*/  PRMT R104, R104, 0x7632, R104 ;  /* 0x0000763268687816 */ /* 0x000fe20000000068 */
[----:B------:R-:W-:Y:S01]  /*cb70*/  @P5 STG.E.U16 desc[UR10][R4.64], R106 ;  /* 0x0000006a04005986 */ /* 0x000fe2000c10150a */
[----:B------:R-:W-:Y:S01]  /*cb80*/  ULDC UR4, c[0x0][0x22c] ;  /* 0x00008b0000047ab9 */ /* 0x000fe20000000800 */
[----:B--2---:R-:W-:-:S02]  /*cb90*/  LEA R2, P6, R6, R123, 0x1 ;  /* 0x0000007b06027211 */ /* 0x004fc400078c08ff */
[----:B------:R-:W2:Y:S02]  /*cba0*/  LDC R12, c[0x0][0x248] ;  /* 0x00009200ff0c7b82 */ /* 0x000ea40000000800 */
[-C--:B------:R-:W-:Y:S02]  /*cbb0*/  LEA.HI.X.SX32 R3, R6, R122.reuse, 0x1, P6 ;  /* 0x0000007a06037211 */ /* 0x080fe400030f0eff */
[C---:B------:R-:W-:Y:S01]  /*cbc0*/  LEA R6, P6, R10.reuse, R123, 0x1 ;  /* 0x0000007b0a067211 */ /* 0x040fe200078c08ff */
[----:B------:R3:W-:Y:S03]  /*cbd0*/  @P4 STG.E.U16 desc[UR10][R8.64], R107 ;  /* 0x0000006b08004986 */ /* 0x0007e6000c10150a */
[----:B------:R-:W-:Y:S01]  /*cbe0*/  LEA.HI.X.SX32 R7, R10, R122, 0x1, P6 ;  /* 0x0000007a0a077211 */ /* 0x000fe200030f0eff */
[----:B-1----:R-:W-:Y:S01]  /*cbf0*/  IMAD R10, R13, 0x2, R10 ;  /* 0x000000020d0a7824 */ /* 0x002fe200078e020a */
[----:B------:R1:W-:Y:S01]  /*cc00*/  @P2 STG.E.U16 desc[UR10][R2.64], R104 ;  /* 0x0000006802002986 */ /* 0x0003e2000c10150a */
[----:B------:R-:W-:Y:S01]  /*cc10*/  ISETP.LT.AND P5, PT, R178, UR4, !P0 ;  /* 0x00000004b2007c0c */ /* 0x000fe2000c7a1270 */
[----:B------:R-:W-:Y:S01]  /*cc20*/  ULDC UR4, c[0x0][0x22c] ;  /* 0x00008b0000047ab9 */ /* 0x000fe20000000800 */
[----:B------:R-:W4:Y:S01]  /*cc30*/  LDC R13, c[0x0][0x248] ;  /* 0x00009200ff0d7b82 */ /* 0x000f220000000800 */
[----:B------:R-:W-:Y:S01]  /*cc40*/  ISETP.LT.AND P4, PT, R179, UR4, !P0 ;  /* 0x00000004b3007c0c */ /* 0x000fe2000c781270 */
[----:B------:R-:W-:Y:S01]  /*cc50*/  ULDC UR4, c[0x0][0x22c] ;  /* 0x00008b0000047ab9 */ /* 0x000fe20000000800 */
[----:B---3--:R-:W-:Y:S01]  /*cc60*/  IMAD R8, R15, 0x2, R10 ;  /* 0x000000020f087824 */ /* 0x008fe200078e020a */
[----:B------:R-:W-:-:S04]  /*cc70*/  PRMT R106, R106, 0x7632, R106 ;  /* 0x000076326a6a7816 */ /* 0x000fc8000000006a */
[----:B------:R-:W3:Y:S01]  /*cc80*/  LDC R15, c[0x0][0x248] ;  /* 0x00009200ff0f7b82 */ /* 0x000ee20000000800 */
[----:B-1----:R-:W-:Y:S02]  /*cc90*/  PRMT R3, R105, 0x7632, R3 ;  /* 0x0000763269037816 */ /* 0x002fe40000000003 */
[----:B------:R-:W-:-:S03]  /*cca0*/  LEA R2, P6, R8, R123, 0x1 ;  /* 0x0000007b08027211 */ /* 0x000fc600078c08ff */
[----:B------:R1:W-:Y:S01]  /*ccb0*/  @P3 STG.E.U16 desc[UR10][R6.64], R3 ;  /* 0x0000000306003986 */ /* 0x0003e2000c10150a */
[C---:B------:R-:W-:Y:S02]  /*ccc0*/  LEA R4, P3, R10.reuse, R123, 0x1 ;  /* 0x0000007b0a047211 */ /* 0x040fe400078608ff */
[----:B------:R-:W-:Y:S02]  /*ccd0*/  PRMT R107, R107, 0x7632, R107 ;  /* 0x000076326b6b7816 */ /* 0x000fe4000000006b */
[-C--:B------:R-:W-:Y:S02]  /*cce0*/  LEA.HI.X.SX32 R5, R10, R122.reuse, 0x1, P3 ;  /* 0x0000007a0a057211 */ /* 0x080fe400018f0eff */
[----:B-1----:R-:W-:Y:S01]  /*ccf0*/  LEA.HI.X.SX32 R3, R8, R122, 0x1, P6 ;  /* 0x0000007a08037211 */ /* 0x002fe200030f0eff */
[----:B0-----:R-:W-:Y:S02]  /*cd00*/  IMAD R8, R11, 0x2, R8 ;  /* 0x000000020b087824 */ /* 0x001fe400078e0208 */
[----:B------:R-:W-:Y:S02]  /*cd10*/  @P5 STG.E.U16 desc[UR10][R4.64], R106 ;  /* 0x0000006a04005986 */ /* 0x000fe4000c10150a */
[----:B------:R-:W-:-:S02]  /*cd20*/  IMAD R10, R17, 0x2, R8 ;  /* 0x00000002110a7824 */ /* 0x000fc400078e0208 */
[----:B------:R0:W-:Y:S01]  /*cd30*/  @P4 STG.E.U16 desc[UR10][R2.64], R107 ;  /* 0x0000006b02004986 */ /* 0x0001e2000c10150a */
[-C--:B------:R-:W-:Y:S01]  /*cd40*/  LEA R6, P4, R8, R123.reuse, 0x1 ;  /* 0x0000007b08067211 */ /* 0x080fe200078808ff */
[----:B------:R-:W1:Y:S01]  /*cd50*/  LDC R17, c[0x0][0x248] ;  /* 0x00009200ff117b82 */ /* 0x000e620000000800 */
[----:B------:R-:W-:Y:S01]  /*cd60*/  ISETP.LT.AND P2, PT, R182, UR4, !P0 ;  /* 0x00000004b6007c0c */ /* 0x000fe2000c741270 */
[----:B------:R-:W-:Y:S01]  /*cd70*/  ULDC UR4, c[0x0][0x22c] ;  /* 0x00008b0000047ab9 */ /* 0x000fe20000000800 */
[----:B------:R-:W-:Y:S02]  /*cd80*/  LEA.HI.X.SX32 R7, R8, R122, 0x1, P4 ;  /* 0x0000007a08077211 */ /* 0x000fe400020f0eff */
[----:B------:R-:W-:-:S04]  /*cd90*/  LEA R8, P6, R10, R123, 0x1 ;  /* 0x0000007b0a087211 */ /* 0x000fc800078c08ff */
[----:B------:R-:W-:Y:S01]  /*cda0*/  LEA.HI.X.SX32 R9, R10, R122, 0x1, P6 ;  /* 0x0000007a0a097211 */ /* 0x000fe200030f0eff */
[----:B----4-:R-:W-:Y:S01]  /*cdb0*/  IMAD R10, R13, 0x2, R10 ;  /* 0x000000020d0a7824 */ /* 0x010fe200078e020a */
[----:B------:R-:W-:Y:S01]  /*cdc0*/  ISETP.LT.AND P3, PT, R183, UR4, !P0 ;  /* 0x00000004b7007c0c */ /* 0x000fe2000c761270 */
[----:B------:R-:W-:Y:S02]  /*cdd0*/  ULDC UR4, c[0x0][0x22c] ;  /* 0x00008b0000047ab9 */ /* 0x000fe40000000800 */
[----:B---3--:R-:W-:Y:S01]  /*cde0*/  IMAD R11, R15, 0x2, R10 ;  /* 0x000000020f0b7824 */ /* 0x008fe200078e020a */
[----:B------:R-:W-:Y:S01]  /*cdf0*/  ISETP.LT.AND P5, PT, R186, UR4, !P0 ;  /* 0x00000004ba007c0c */ /* 0x000fe2000c7a1270 */
[----:B------:R-:W-:Y:S01]  /*ce00*/  @P2 STG.E.U16 desc[UR10][R6.64], R108 ;  /* 0x0000006c06002986 */ /* 0x000fe2000c10150a */
[----:B------:R-:W-:Y:S01]  /*ce10*/  ISETP.LT.AND P4, PT, R187, UR5, !P0 ;  /* 0x00000005bb007c0c */ /* 0x000fe2000c781270 */
[----:B------:R-:W-:Y:S01]  /*ce20*/  ULDC UR4, c[0x0][0x22c] ;  /* 0x00008b0000047ab9 */ /* 0x000fe20000000800 */
[-C--:B0-----:R-:W-:Y:S01]  /*ce30*/  LEA R2, P2, R10, R123.reuse, 0x1 ;  /* 0x0000007b0a027211 */ /* 0x081fe200078408ff */
[----:B------:R-:W-:Y:S01]  /*ce40*/  ULDC UR5, c[0x0][0x22c] ;  /* 0x00008b0000057ab9 */ /* 0x000fe20000000800 */
[----:B------:R-:W-:-:S02]  /*ce50*/  LEA R4, P6, R11, R123, 0x1 ;  /* 0x0000007b0b047211 */ /* 0x000fc400078c08ff */
[-C--:B------:R-:W-:Y:S02]  /*ce60*/  LEA.HI.X.SX32 R3, R10, R122.reuse, 0x1, P2 ;  /* 0x0000007a0a037211 */ /* 0x080fe400010f0eff */
[----:B------:R-:W-:Y:S01]  /*ce70*/  LEA.HI.X.SX32 R5, R11, R122, 0x1, P6 ;  /* 0x0000007a0b057211 */ /* 0x000fe200030f0eff */
[----:B--2---:R-:W-:Y:S01]  /*ce80*/  IMAD R11, R12, 0x2, R11 ;  /* 0x000000020c0b7824 */ /* 0x004fe200078e020b */
[----:B------:R-:W0:Y:S01]  /*ce90*/  LDC R10, c[0x0][0x248] ;  /* 0x00009200ff0a7b82 */ /* 0x000e220000000800 */
[----:B------:R2:W-:Y:S01]  /*cea0*/  @P3 STG.E.U16 desc[UR10][R8.64], R109 ;  /* 0x0000006d08003986 */ /* 0x0005e2000c10150a */
[----:B------:R-:W-:Y:S01]  /*ceb0*/  ISETP.LT.AND P3, PT, R190, UR4, !P0 ;  /* 0x00000004be007c0c */ /* 0x000fe2000c761270 */
[----:B------:R-:W-:Y:S02]  /*cec0*/  ULDC UR4, c[0x0][0x22c] ;  /* 0x00008b0000047ab9 */ /* 0x000fe40000000800 */
[----:B------:R3:W-:Y:S04]  /*ced0*/  @P5 STG.E.U16 desc[UR10][R2.64], R110 ;  /* 0x0000006e02005986 */ /* 0x0007e8000c10150a */
[----:B------:R-:W-:Y:S01]  /*cee0*/  @P4 STG.E.U16 desc[UR10][R4.64], R111 ;  /* 0x0000006f04004986 */ /* 0x000fe2000c10150a */
[----:B--2---:R-:W-:-:S03]  /*cef0*/  IMAD R8, R16, 0x2, R11 ;  /* 0x0000000210087824 */ /* 0x004fc600078e020b */
[----:B------:R-:W2:Y:S01]  /*cf00*/  LDS.128 R12, [R207+UR8] ;  /* 0x00000008cf0c7984 */ /* 0x000ea20008000c00 */
[----:B------:R-:W4:Y:S01]  /*cf10*/  LDC R16, c[0x0][0x248] ;  /* 0x00009200ff107b82 */ /* 0x000f220000000800 */
[CC--:B------:R-:W-:Y:S02]  /*cf20*/  LEA R6, P4, R11.reuse, R123.reuse, 0x1 ;  /* 0x0000007b0b067211 */ /* 0x0c0fe400078808ff */
[----:B---3--:R-:W-:Y:S02]  /*cf30*/  PRMT R3, R108, 0x7632, R3 ;  /* 0x000076326c037816 */ /* 0x008fe40000000003 */
[----:B------:R-:W-:Y:S01]  /*cf40*/  LEA.HI.X.SX32 R7, R11, R122, 0x1, P4 ;  /* 0x0000007a0b077211 */ /* 0x000fe200020f0eff */
[----:B-1----:R-:W-:Y:S01]  /*cf50*/  IMAD R9, R17, 0x2, R8 ;  /* 0x0000000211097824 */ /* 0x002fe200078e0208 */
[----:B------:R-:W-:Y:S01]  /*cf60*/  LEA R2, P6, R8, R123, 0x1 ;  /* 0x0000007b08027211 */ /* 0x000fe200078c08ff */
[----:B------:R-:W1:Y:S02]  /*cf70*/  LDC R11, c[0x0][0x248] ;  /* 0x00009200ff0b7b82 */ /* 0x000e640000000800 */
[----:B------:R3:W-:Y:S01]  /*cf80*/  @P3 STG.E.U16 desc[UR10][R6.64], R3 ;  /* 0x0000000306003986 */ /* 0x0007e2000c10150a */
[----:B------:R-:W-:-:S05]  /*cf90*/  ISETP.LT.AND P2, PT, R191, UR5, !P0 ;  /* 0x00000005bf007c0c */ /* 0x000fca000c741270 */
[----:B------:R-:W2:Y:S01]  /*cfa0*/  LDC R17, c[0x0][0x248] ;  /* 0x00009200ff117b82 */ /* 0x000ea20000000800 */
[----:B---3--:R-:W-:Y:S02]  /*cfb0*/  LEA.HI.X.SX32 R3, R8, R122, 0x1, P6 ;  /* 0x0000007a08037211 */ /* 0x008fe400030f0eff */
[----:B------:R-:W-:-:S04]  /*cfc0*/  LEA R4, P6, R9, R123, 0x1 ;  /* 0x0000007b09047211 */ /* 0x000fc800078c08ff */
[-C--:B------:R-:W-:Y:S01]  /*cfd0*/  LEA.HI.X.SX32 R5, R9, R122.reuse, 0x1, P6 ;  /* 0x0000007a09057211 */ /* 0x080fe200030f0eff */
[----:B0-----:R-:W-:Y:S02]  /*cfe0*/  IMAD R9, R10, 0x2, R9 ;  /* 0x000000020a097824 */ /* 0x001fe400078e0209 */
[----:B------:R-:W0:Y:S01]  /*cff0*/  LDC R10, c[0x0][0x248] ;  /* 0x00009200ff0a7b82 */ /* 0x000e220000000800 */
[----:B------:R-:W-:Y:S01]  /*d000*/  PRMT R109, R109, 0x7632, R109 ;  /* 0x000076326d6d7816 */ /* 0x000fe2000000006d */
[----:B----4-:R-:W-:Y:S01]  /*d010*/  IMAD R8, R16, 0x2, R9 ;  /* 0x0000000210087824 */ /* 0x010fe200078e0209 */
[----:B------:R-:W-:Y:S02]  /*d020*/  LEA R6, P6, R9, R123, 0x1 ;  /* 0x0000007b09067211 */ /* 0x000fe400078c08ff */
[----:B------:R-:W-:Y:S01]  /*d030*/  ISETP.LT.AND P5, PT, R194, UR4, !P0 ;  /* 0x00000004c2007c0c */ /* 0x000fe2000c7a1270 */
[----:B------:R-:W-:Y:S02]  /*d040*/  ULDC UR4, c[0x0][0x22c] ;  /* 0x00008b0000047ab9 */ /* 0x000fe40000000800 */
[----:B------:R-:W3:Y:S01]  /*d050*/  LDC R16, c[0x0][0x248] ;  /* 0x00009200ff107b82 */ /* 0x000ee20000000800 */
[----:B------:R-:W-:Y:S01]  /*d060*/  ISETP.LT.AND P4, PT, R195, UR4, !P0 ;  /* 0x00000004c3007c0c */ /* 0x000fe2000c781270 */
[----:B------:R4:W-:Y:S01]  /*d070*/  @P2 STG.E.U16 desc[UR10][R2.64], R109 ;  /* 0x0000006d02002986 */ /* 0x0009e2000c10150a */
[----:B------:R-:W-:Y:S01]  /*d080*/  LEA.HI.X.SX32 R7, R9, R122, 0x1, P6 ;  /* 0x0000007a09077211 */ /* 0x000fe200030f0eff */
[----:B------:R-:W-:-:S02]  /*d090*/  ULDC UR4, c[0x0][0x22c] ;  /* 0x00008b0000047ab9 */ /* 0x000fc40000000800 */
[----:B------:R-:W-:Y:S01]  /*d0a0*/  ISETP.LT.AND P3, PT, R198, UR4, !P0 ;  /* 0x00000004c6007c0c */ /* 0x000fe2000c761270 */
[----:B------:R-:W-:Y:S01]  /*d0b0*/  ULDC UR4, c[0x0][0x22c] ;  /* 0x00008b0000047ab9 */ /* 0x000fe20000000800 */
[----:B------:R-:W-:Y:S02]  /*d0c0*/  PRMT R110, R110, 0x7632, R110 ;  /* 0x000076326e6e7816 */ /* 0x000fe4000000006e */
[----:B----4-:R-:W-:-:S04]  /*d0d0*/  LEA R2, P6, R8, R123, 0x1 ;  /* 0x0000007b08027211 */ /* 0x010fc800078c08ff */
[----:B------:R-:W-:Y:S01]  /*d0e0*/  LEA.HI.X.SX32 R3, R8, R122, 0x1, P6 ;  /* 0x0000007a08037211 */ /* 0x000fe200030f0eff */
[----:B-1----:R-:W-:Y:S02]  /*d0f0*/  IMAD R8, R11, 0x2, R8 ;  /* 0x000000020b087824 */ /* 0x002fe400078e0208 */
[----:B------:R-:W1:Y:S01]  /*d100*/  LDC R11, c[0x0][0x248] ;  /* 0x00009200ff0b7b82 */ /* 0x000e620000000800 */
[----:B------:R-:W-:Y:S01]  /*d110*/  ISETP.LT.AND P2, PT, R199, UR4, !P0 ;  /* 0x00000004c7007c0c */ /* 0x000fe2000c741270 */
[----:B------:R4:W-:Y:S01]  /*d120*/  @P5 STG.E.U16 desc[UR10][R4.64], R110 ;  /* 0x0000006e04005986 */ /* 0x0009e2000c10150a */
[----:B------:R-:W-:Y:S01]  /*d130*/  ULDC UR4, c[0x0][0x22c] ;  /* 0x00008b0000047ab9 */ /* 0x000fe20000000800 */
[----:B------:R-:W-:Y:S01]  /*d140*/  PRMT R111, R111, 0x7632, R111 ;  /* 0x000076326f6f7816 */ /* 0x000fe2000000006f */
[----:B--2---:R-:W-:Y:S01]  /*d150*/  IMAD R9, R17, 0x2, R8 ;  /* 0x0000000211097824 */ /* 0x004fe200078e0208 */
[----:B------:R-:W-:Y:S01]  /*d160*/  ISETP.LT.AND P5, PT, R203, UR4, !P0 ;  /* 0x00000004cb007c0c */ /* 0x000fe2000c7a1270 */
[----:B------:R-:W-:Y:S01]  /*d170*/  ULDC UR4, c[0x0][0x22c] ;  /* 0x00008b0000047ab9 */ /* 0x000fe20000000800 */
[----:B------:R-:W2:Y:S01]  /*d180*/  LDC R17, c[0x0][0x248] ;  /* 0x00009200ff117b82 */ /* 0x000ea20000000800 */
[----:B------:R0:W-:Y:S01]  /*d190*/  @P4 STG.E.U16 desc[UR10][R6.64], R111 ;  /* 0x0000006f06004986 */ /* 0x0001e2000c10150a */
[----:B----4-:R-:W-:-:S03]  /*d1a0*/  LEA R4, P6, R8, R123, 0x1 ;  /* 0x0000007b08047211 */ /* 0x010fc600078c08ff */
[----:B------:R4:W-:Y:S01]  /*d1b0*/  @P3 STG.E.U16 desc[UR10][R2.64], R12 ;  /* 0x0000000c02003986 */ /* 0x0009e2000c10150a */
[----:B------:R-:W-:Y:S01]  /*d1c0*/  ISETP.LT.AND P4, PT, R204, UR4, !P0 ;  /* 0x00000004cc007c0c */ /* 0x000fe2000c781270 */
[----:B------:R-:W-:Y:S01]  /*d1d0*/  ULDC UR4, c[0x0][0x22c] ;  /* 0x00008b0000047ab9 */ /* 0x000fe20000000800 */
[-C--:B------:R-:W-:Y:S02]  /*d1e0*/  LEA.HI.X.SX32 R5, R8, R122.reuse, 0x1, P6 ;  /* 0x0000007a08057211 */ /* 0x080fe400030f0eff */
[-C--:B0-----:R-:W-:Y:S02]  /*d1f0*/  LEA R6, P6, R9, R123.reuse, 0x1 ;  /* 0x0000007b09067211 */ /* 0x081fe400078c08ff */
[----:B------:R-:W-:Y:S01]  /*d200*/  ISETP.LT.AND P3, PT, R205, UR4, !P0 ;  /* 0x00000004cd007c0c */ /* 0x000fe2000c761270 */
[----:B------:R-:W-:Y:S01]  /*d210*/  ULDC UR4, c[0x0][0x22c] ;  /* 0x00008b0000047ab9 */ /* 0x000fe20000000800 */
[----:B----4-:R-:W-:Y:S01]  /*d220*/  IMAD R3, R10, 0x2, R9 ;  /* 0x000000020a037824 */ /* 0x010fe200078e0209 */
[----:B------:R-:W-:Y:S01]  /*d230*/  LEA.HI.X.SX32 R7, R9, R122, 0x1, P6 ;  /* 0x0000007a09077211 */ /* 0x000fe200030f0eff */
[----:B------:R0:W-:Y:S02]  /*d240*/  @P2 STG.E.U16 desc[UR10][R4.64], R13 ;  /* 0x0000000d04002986 */ /* 0x0001e4000c10150a */
[----:B---3--:R-:W-:Y:S01]  /*d250*/  IMAD R9, R16, 0x2, R3 ;  /* 0x0000000210097824 */ /* 0x008fe200078e0203 */
[----:B------:R-:W-:Y:S01]  /*d260*/  ISETP.LT.AND P2, PT, R206, UR4, !P0 ;  /* 0x00000004ce007c0c */ /* 0x000fe2000c741270 */
[----:B------:R-:W-:Y:S01]  /*d270*/  ULDC UR4, c[0x0][0x22c] ;  /* 0x00008b0000047ab9 */ /* 0x000fe20000000800 */
[-C--:B------:R-:W-:Y:S01]  /*d280*/  LEA R2, P6, R3, R123.reuse, 0x1 ;  /* 0x0000007b03027211 */ /* 0x080fe200078c08ff */
[----:B------:R3:W-:Y:S01]  /*d290*/  @P5 STG.E.U16 desc[UR10][R6.64], R14 ;  /* 0x0000000e06005986 */ /* 0x0007e2000c10150a */
[----:B------:R-:W-:-:S02]  /*d2a0*/  LEA R8, P5, R9, R123, 0x1 ;  /* 0x0000007b09087211 */ /* 0x000fc400078a08ff */
[----:B------:R-:W-:Y:S01]  /*d2b0*/  ISETP.LT.AND P0, PT, R0, UR4, !P0 ;  /* 0x0000000400007c0c */ /* 0x000fe2000c701270 */
[----:B------:R-:W-:Y:S01]  /*d2c0*/  IMAD R0, R18, 0x2, R9 ;  /* 0x0000000212007824 */ /* 0x000fe200078e0209 */
[-C--:B------:R-:W-:Y:S02]  /*d2d0*/  LEA.HI.X.SX32 R3, R3, R122.reuse, 0x1, P6 ;  /* 0x0000007a03037211 */ /* 0x080fe400030f0eff */
[----:B------:R-:W-:Y:S01]  /*d2e0*/  PRMT R12, R12, 0x7632, R12 ;  /* 0x000076320c0c7816 */ /* 0x000fe2000000000c */
[----:B-1----:R-:W-:Y:S01]  /*d2f0*/  IMAD R10, R11, 0x2, R0 ;  /* 0x000000020b0a7824 */ /* 0x002fe200078e0200 */
[----:B------:R-:W-:Y:S01]  /*d300*/  LEA.HI.X.SX32 R9, R9, R122, 0x1, P5 ;  /* 0x0000007a09097211 */ /* 0x000fe200028f0eff */
[----:B------:R1:W-:Y:S01]  /*d310*/  @P4 STG.E.U16 desc[UR10][R2.64], R15 ;  /* 0x0000000f02004986 */ /* 0x0003e2000c10150a */
[----:B0-----:R-:W-:-:S03]  /*d320*/  LEA R4, P4, R0, R123, 0x1 ;  /* 0x0000007b00047211 */ /* 0x001fc600078808ff */
[----:B------:R0:W-:Y:S01]  /*d330*/  @P3 STG.E.U16 desc[UR10][R8.64], R12 ;  /* 0x0000000c08003986 */ /* 0x0001e2000c10150a */
[-C--:B---3--:R-:W-:Y:S01]  /*d340*/  LEA R6, P3, R10, R123.reuse, 0x1 ;  /* 0x0000007b0a067211 */ /* 0x088fe200078608ff */
[----:B--2---:R-:W-:Y:S01]  /*d350*/  IMAD R11, R17, 0x2, R10 ;  /* 0x00000002110b7824 */ /* 0x004fe200078e020a */
[-C--:B------:R-:W-:Y:S02]  /*d360*/  LEA.HI.X.SX32 R5, R0, R122.reuse, 0x1, P4 ;  /* 0x0000007a00057211 */ /* 0x080fe400020f0eff */
[----:B------:R-:W-:Y:S02]  /*d370*/  PRMT R13, R13, 0x7632, R13 ;  /* 0x000076320d0d7816 */ /* 0x000fe4000000000d */
[----:B------:R-:W-:Y:S02]  /*d380*/  LEA.HI.X.SX32 R7, R10, R122, 0x1, P3 ;  /* 0x0000007a0a077211 */ /* 0x000fe400018f0eff */
[----:B-1----:R-:W-:Y:S01]  /*d390*/  PRMT R3, R14, 0x7632, R3 ;  /* 0x000076320e037816 */ /* 0x002fe20000000003 */
[----:B------:R0:W-:Y:S01]  /*d3a0*/  @P2 STG.E.U16 desc[UR10][R4.64], R13 ;  /* 0x0000000d04002986 */ /* 0x0001e2000c10150a */
[----:B------:R-:W-:-:S03]  /*d3b0*/  LEA R10, P3, R11, R123, 0x1 ;  /* 0x0000007b0b0a7211 */ /* 0x000fc600078608ff */
[----:B------:R0:W-:Y:S01]  /*d3c0*/  @P0 STG.E.U16 desc[UR10][R6.64], R3 ;  /* 0x0000000306000986 */ /* 0x0001e2000c10150a */
[----:B------:R-:W-:Y:S01]  /*d3d0*/  LEA.HI.X.SX32 R11, R11, R122, 0x1, P3 ;  /* 0x0000007a0b0b7211 */ /* 0x000fe200018f0eff */
[----:B------:R-:W-:Y:S08]  /*d3e0*/  @!P1 EXIT ;  /* 0x000000000000994d */ /* 0x000ff00003800000 */
[----:B0-----:R-:W-:-:S05]  /*d3f0*/  PRMT R5, R15, 0x7632, R5 ;  /* 0x000076320f057816 */ /* 0x001fca0000000005 */
[----:B------:R-:W-:Y:S01]  /*d400*/  STG.E.U16 desc[UR10][R10.64], R5 ;  /* 0x000000050a007986 */ /* 0x000fe2000c10150a */
[----:B------:R-:W-:Y:S05]  /*d410*/  EXIT ;  /* 0x000000000000794d */ /* 0x000fea0003800000 */
.L_x_2:
[----:B------:R-:W-:-:S00]  /*d420*/  BRA `(.L_x_2) ;  /* 0xfffffffc00fc7947 */ /* 0x000fc0000383ffff */
[----:B------:R-:W-:-:S00]  /*d430*/  NOP ;  /* 0x0000000000007918 */ /* 0x000fc00000000000 */
        /* <DEDUP_REMOVED lines=12> */
.L_x_3:


//--------------------- .nv.shared.matmul_kernel  --------------------------
	.section	.nv.shared.matmul_kernel,"aw",@nobits
	.sectionflags	@""
	.align	16
	.zero		1024


//--------------------- .nv.shared.reserved.0     --------------------------
	.section	.nv.shared.reserved.0,"aw",@nobits
	.weak		__nv_reservedSMEM_offset_0_alias
	.size		__nv_reservedSMEM_offset_0_alias, 0, 0
	.other		__nv_reservedSMEM_offset_0_alias,@"STO_CUDA_RESERVED_SHARED STV_DEFAULT"
__nv_reservedSMEM_offset_0_alias:
	.zero		0


//--------------------- .nv.constant0.matmul_kernel --------------------------
	.section	.nv.constant0.matmul_kernel,"a",@progbits
	.sectionflags	@""
	.align	4
.nv.constant0.matmul_kernel:
	.zero		608


//--------------------- SYMBOLS --------------------------

	.type		.nv.reservedSmem.offset0,@object
	.size		.nv.reservedSmem.offset0,0x4
